	.target	sm_90a

	.elftype	@"ET_EXEC"


//--------------------- .note.nv.tkinfo           --------------------------
	.section	.note.nv.tkinfo,"",@"SHT_NOTE"
	.sectionflags	@"SHF_NOTE_NV_TKINFO"
	.tkinfo
        /*0018*/ 	.word	0x00000002
        /*0030*/ 	.string	""
        /*0030*/ 	.string	"ptxas"
        /*0030*/ 	.string	"Cuda compilation tools, release 13.0, V13.0.88"
        /*0030*/ 	.string	"Build cuda_13.0.r13.0/compiler.36424714_0"
        /*0030*/ 	.string	"-v  -suppress-debug-info  -lineinfo  -arch sm_90a "



//--------------------- .note.nv.cuinfo           --------------------------
	.section	.note.nv.cuinfo,"",@"SHT_NOTE"
	.sectionflags	@"SHF_NOTE_NV_CUINFO"
        /*0018*/ 	.short	0x0002
        /*001a*/ 	.short	0x005a
        /*001c*/ 	.short	0x0082
	.zero		2


//--------------------- .nv.info                  --------------------------
	.section	.nv.info,"",@"SHT_CUDA_INFO"
	.align	4


	//----- nvinfo : EIATTR_REGCOUNT
	.align		4
        /*0000*/ 	.byte	0x04, 0x2f
        /*0002*/ 	.short	(.L_1 - .L_0)
	.align		4
.L_0:
        /*0004*/ 	.word	index@(matmul_kernel)
        /*0008*/ 	.word	0x000000ff


	//----- nvinfo : EIATTR_FRAME_SIZE
	.align		4
.L_1:
        /*000c*/ 	.byte	0x04, 0x11
        /*000e*/ 	.short	(.L_3 - .L_2)
	.align		4
.L_2:
        /*0010*/ 	.word	index@(matmul_kernel)
        /*0014*/ 	.word	0x000008b8


	//----- nvinfo : EIATTR_MIN_STACK_SIZE
	.align		4
.L_3:
        /*0018*/ 	.byte	0x04, 0x12
        /*001a*/ 	.short	(.L_5 - .L_4)
	.align		4
.L_4:
        /*001c*/ 	.word	index@(matmul_kernel)
        /*0020*/ 	.word	0x000008b8
.L_5:


//--------------------- .nv.compat                --------------------------
	.section	.nv.compat,"",@"SHT_CUDA_COMPAT_INFO"
	.align	4
        /*0000*/ 	.byte	0x02, 0x09, 0x01, 0x00, 0x02, 0x02, 0x04, 0x00, 0x02, 0x05, 0x05, 0x00, 0x03, 0x07, 0x01, 0x01
        /*0010*/ 	.byte	0x02, 0x03, 0x00, 0x00, 0x02, 0x06, 0x01, 0x00, 0x04, 0x0b, 0x08, 0x00, 0x00, 0x00, 0x00, 0x00
        /*0020*/ 	.byte	0x00, 0x00, 0x00, 0x00


//--------------------- .nv.info.matmul_kernel    --------------------------
	.section	.nv.info.matmul_kernel,"",@"SHT_CUDA_INFO"
	.sectionflags	@""
	.align	4


	//----- nvinfo : EIATTR_CUDA_API_VERSION
	.align		4
        /*0000*/ 	.byte	0x04, 0x37
        /*0002*/ 	.short	(.L_7 - .L_6)
.L_6:
        /*0004*/ 	.word	0x00000082


	//----- nvinfo : EIATTR_KPARAM_INFO
	.align		4
.L_7:
        /*0008*/ 	.byte	0x04, 0x17
        /*000a*/ 	.short	(.L_9 - .L_8)
.L_8:
        /*000c*/ 	.word	0x00000000
        /*0010*/ 	.short	0x000d
        /*0012*/ 	.short	0x0048
        /*0014*/ 	.byte	0x00, 0xf4, 0x21, 0x00


	//----- nvinfo : EIATTR_KPARAM_INFO
	.align		4
.L_9:
        /*0018*/ 	.byte	0x04, 0x17
        /*001a*/ 	.short	(.L_11 - .L_10)
.L_10:
        /*001c*/ 	.word	0x00000000
        /*0020*/ 	.short	0x000c
        /*0022*/ 	.short	0x0040
        /*0024*/ 	.byte	0x00, 0xf4, 0x21, 0x00


	//----- nvinfo : EIATTR_KPARAM_INFO
	.align		4
.L_11:
        /*0028*/ 	.byte	0x04, 0x17
        /*002a*/ 	.short	(.L_13 - .L_12)
.L_12:
        /*002c*/ 	.word	0x00000000
        /*0030*/ 	.short	0x000b
        /*0032*/ 	.short	0x0038
        /*0034*/ 	.byte	0x00, 0xf0, 0x11, 0x00


	//----- nvinfo : EIATTR_KPARAM_INFO
	.align		4
.L_13:
        /*0038*/ 	.byte	0x04, 0x17
        /*003a*/ 	.short	(.L_15 - .L_14)
.L_14:
        /*003c*/ 	.word	0x00000000
        /*0040*/ 	.short	0x000a
        /*0042*/ 	.short	0x0034
        /*0044*/ 	.byte	0x00, 0xf0, 0x11, 0x00


	//----- nvinfo : EIATTR_KPARAM_INFO
	.align		4
.L_15:
        /*0048*/ 	.byte	0x04, 0x17
        /*004a*/ 	.short	(.L_17 - .L_16)
.L_16:
        /*004c*/ 	.word	0x00000000
        /*0050*/ 	.short	0x0009
        /*0052*/ 	.short	0x0030
        /*0054*/ 	.byte	0x00, 0xf0, 0x11, 0x00


	//----- nvinfo : EIATTR_KPARAM_INFO
	.align		4
.L_17:
        /*0058*/ 	.byte	0x04, 0x17
        /*005a*/ 	.short	(.L_19 - .L_18)
.L_18:
        /*005c*/ 	.word	0x00000000
        /*0060*/ 	.short	0x0008
        /*0062*/ 	.short	0x002c
        /*0064*/ 	.byte	0x00, 0xf0, 0x11, 0x00


	//----- nvinfo : EIATTR_KPARAM_INFO
	.align		4
.L_19:
        /*0068*/ 	.byte	0x04, 0x17
        /*006a*/ 	.short	(.L_21 - .L_20)
.L_20:
        /*006c*/ 	.word	0x00000000
        /*0070*/ 	.short	0x0007
        /*0072*/ 	.short	0x0028
        /*0074*/ 	.byte	0x00, 0xf0, 0x11, 0x00


	//----- nvinfo : EIATTR_KPARAM_INFO
	.align		4
.L_21:
        /*0078*/ 	.byte	0x04, 0x17
        /*007a*/ 	.short	(.L_23 - .L_22)
.L_22:
        /*007c*/ 	.word	0x00000000
        /*0080*/ 	.short	0x0006
        /*0082*/ 	.short	0x0024
        /*0084*/ 	.byte	0x00, 0xf0, 0x11, 0x00


	//----- nvinfo : EIATTR_KPARAM_INFO
	.align		4
.L_23:
        /*0088*/ 	.byte	0x04, 0x17
        /*008a*/ 	.short	(.L_25 - .L_24)
.L_24:
        /*008c*/ 	.word	0x00000000
        /*0090*/ 	.short	0x0005
        /*0092*/ 	.short	0x0020
        /*0094*/ 	.byte	0x00, 0xf0, 0x11, 0x00


	//----- nvinfo : EIATTR_KPARAM_INFO
	.align		4
.L_25:
        /*0098*/ 	.byte	0x04, 0x17
        /*009a*/ 	.short	(.L_27 - .L_26)
.L_26:
        /*009c*/ 	.word	0x00000000
        /*00a0*/ 	.short	0x0004
        /*00a2*/ 	.short	0x001c
        /*00a4*/ 	.byte	0x00, 0xf0, 0x11, 0x00


	//----- nvinfo : EIATTR_KPARAM_INFO
	.align		4
.L_27:
        /*00a8*/ 	.byte	0x04, 0x17
        /*00aa*/ 	.short	(.L_29 - .L_28)
.L_28:
        /*00ac*/ 	.word	0x00000000
        /*00b0*/ 	.short	0x0003
        /*00b2*/ 	.short	0x0018
        /*00b4*/ 	.byte	0x00, 0xf0, 0x11, 0x00


	//----- nvinfo : EIATTR_KPARAM_INFO
	.align		4
.L_29:
        /*00b8*/ 	.byte	0x04, 0x17
        /*00ba*/ 	.short	(.L_31 - .L_30)
.L_30:
        /*00bc*/ 	.word	0x00000000
        /*00c0*/ 	.short	0x0002
        /*00c2*/ 	.short	0x0010
        /*00c4*/ 	.byte	0x00, 0xf4, 0x21, 0x00


	//----- nvinfo : EIATTR_KPARAM_INFO
	.align		4
.L_31:
        /*00c8*/ 	.byte	0x04, 0x17
        /*00ca*/ 	.short	(.L_33 - .L_32)
.L_32:
        /*00cc*/ 	.word	0x00000000
        /*00d0*/ 	.short	0x0001
        /*00d2*/ 	.short	0x0008
        /*00d4*/ 	.byte	0x00, 0xf4, 0x21, 0x00


	//----- nvinfo : EIATTR_KPARAM_INFO
	.align		4
.L_33:
        /*00d8*/ 	.byte	0x04, 0x17
        /*00da*/ 	.short	(.L_35 - .L_34)
.L_34:
        /*00dc*/ 	.word	0x00000000
        /*00e0*/ 	.short	0x0000
        /*00e2*/ 	.short	0x0000
        /*00e4*/ 	.byte	0x00, 0xf4, 0x21, 0x00


	//----- nvinfo : EIATTR_SPARSE_MMA_MASK
	.align		4
.L_35:
        /*00e8*/ 	.byte	0x03, 0x50
        /*00ea*/ 	.short	0x0000


	//----- nvinfo : EIATTR_MAXREG_COUNT
	.align		4
        /*00ec*/ 	.byte	0x03, 0x1b
        /*00ee*/ 	.short	0x00ff


	//----- nvinfo : EIATTR_NUM_BARRIERS
	.align		4
        /*00f0*/ 	.byte	0x02, 0x4c
        /*00f2*/ 	.byte	0x01
	.zero		1


	//----- nvinfo : EIATTR_ANNOTATIONS
	.align		4
        /*00f4*/ 	.byte	0x04, 0x55
        /*00f6*/ 	.short	(.L_37 - .L_36)


	//   ....[0]....
.L_36:
        /*00f8*/ 	.word	0x00000001
        /*00fc*/ 	.byte	0x20, 0x09, 0x00, 0x00, 0x01, 0x00, 0x00, 0x00, 0x50, 0x09, 0x00, 0x00, 0x01, 0x00, 0x00, 0x00
        /* <DEDUP_REMOVED lines=350> */
        /*16ec*/ 	.byte	0xb0, 0x9f, 0x00, 0x00, 0x01, 0x00, 0x00, 0x00, 0xc0, 0x9f, 0x00, 0x00


	//----- nvinfo : EIATTR_MERCURY_ISA_VERSION
	.align		4
.L_37:
        /*16f8*/ 	.byte	0x03, 0x5f
        /*16fa*/ 	.short	0x0101


	//----- nvinfo : EIATTR_EXIT_INSTR_OFFSETS
	.align		4
        /*16fc*/ 	.byte	0x04, 0x1c
        /*16fe*/ 	.short	(.L_39 - .L_38)


	//   ....[0]....
.L_38:
        /*1700*/ 	.word	0x0000ffb0


	//   ....[1]....
        /*1704*/ 	.word	0x0000ffe0


	//----- nvinfo : EIATTR_REQNTID
	.align		4
.L_39:
        /*1708*/ 	.byte	0x04, 0x10
        /*170a*/ 	.short	(.L_41 - .L_40)
.L_40:
        /*170c*/ 	.word	0x00000080
        /*1710*/ 	.word	0x00000001
        /*1714*/ 	.word	0x00000001


	//----- nvinfo : EIATTR_CBANK_PARAM_SIZE
	.align		4
.L_41:
        /*1718*/ 	.byte	0x03, 0x19
        /*171a*/ 	.short	0x0050


	//----- nvinfo : EIATTR_PARAM_CBANK
	.align		4
        /*171c*/ 	.byte	0x04, 0x0a
        /*171e*/ 	.short	(.L_43 - .L_42)
	.align		4
.L_42:
        /*1720*/ 	.word	index@(.nv.constant0.matmul_kernel)
        /*1724*/ 	.short	0x0210
        /*1726*/ 	.short	0x0050


	//----- nvinfo : EIATTR_SW_WAR
	.align		4
.L_43:
        /*1728*/ 	.byte	0x04, 0x36
        /*172a*/ 	.short	(.L_45 - .L_44)
.L_44:
        /*172c*/ 	.word	0x00000008
.L_45:


//--------------------- .nv.callgraph             --------------------------
	.section	.nv.callgraph,"",@"SHT_CUDA_CALLGRAPH"
	.align	4
	.sectionentsize	8
	.align		4
        /*0000*/ 	.word	0x00000000
	.align		4
        /*0004*/ 	.word	0xffffffff
	.align		4
        /*0008*/ 	.word	0x00000000
	.align		4
        /*000c*/ 	.word	0xfffffffe
	.align		4
        /*0010*/ 	.word	0x00000000
	.align		4
        /*0014*/ 	.word	0xfffffffd
	.align		4
        /*0018*/ 	.word	0x00000000
	.align		4
        /*001c*/ 	.word	0xfffffffc


//--------------------- .text.matmul_kernel       --------------------------
	.section	.text.matmul_kernel,"ax",@progbits
	.align	128
        .global         matmul_kernel
        .type           matmul_kernel,@function
        .size           matmul_kernel,(.L_x_3 - matmul_kernel)
        .other          matmul_kernel,@"STO_CUDA_ENTRY STV_DEFAULT"
matmul_kernel:
.text.matmul_kernel:
[----:B------:R-:W0:Y:S08]  /*0000*/  LDC R1, c[0x0][0x28] ;  /* 0x00000a00ff017b82 */ /* 0x000e300000000800 */
[----:B------:R-:W1:Y:S01]  /*0010*/  LDC.64 R24, c[0x0][0x228] ;  /* 0x00008a00ff187b82 */ /* 0x000e620000000a00 */
[----:B------:R-:W2:Y:S01]  /*0020*/  S2R R5, SR_CTAID.X ;  /* 0x0000000000057919 */ /* 0x000ea20000002500 */
[----:B0-----:R-:W-:Y:S01]  /*0030*/  VIADD R1, R1, 0xfffff748 ;  /* 0xfffff74801017836 */ /* 0x001fe20000000000 */
[----:B------:R-:W-:Y:S01]  /*0040*/  UMOV UR4, 0x400 ;  /* 0x0000040000047882 */ /* 0x000fe20000000000 */
[----:B------:R-:W-:Y:S01]  /*0050*/  ULDC.64 UR6, c[0x0][0x208] ;  /* 0x0000820000067ab9 */ /* 0x000fe20000000a00 */
[----:B------:R-:W0:Y:S01]  /*0060*/  S2R R26, SR_TID.X ;  /* 0x00000000001a7919 */ /* 0x000e220000002100 */
[----:B------:R-:W-:-:S02]  /*0070*/  CS2R R56, SRZ ;  /* 0x0000000000387805 */ /* 0x000fc4000001ff00 */
[----:B------:R-:W-:Y:S01]  /*0080*/  CS2R R58, SRZ ;  /* 0x00000000003a7805 */ /* 0x000fe2000001ff00 */
[----:B------:R-:W3:Y:S01]  /*0090*/  S2UR UR5, SR_CgaCtaId ;  /* 0x00000000000579c3 */ /* 0x000ee20000008800 */
[----:B------:R-:W-:Y:S02]  /*00a0*/  CS2R R156, SRZ ;  /* 0x00000000009c7805 */ /* 0x000fe4000001ff00 */
[----:B------:R-:W-:Y:S02]  /*00b0*/  CS2R R158, SRZ ;  /* 0x00000000009e7805 */ /* 0x000fe4000001ff00 */
[----:B------:R-:W-:Y:S02]  /*00c0*/  CS2R R32, SRZ ;  /* 0x0000000000207805 */ /* 0x000fe4000001ff00 */
[----:B------:R-:W-:Y:S02]  /*00d0*/  CS2R R34, SRZ ;  /* 0x0000000000227805 */ /* 0x000fe4000001ff00 */
[----:B------:R-:W-:-:S02]  /*00e0*/  CS2R R28, SRZ ;  /* 0x00000000001c7805 */ /* 0x000fc4000001ff00 */
[----:B------:R-:W-:Y:S02]  /*00f0*/  CS2R R30, SRZ ;  /* 0x00000000001e7805 */ /* 0x000fe4000001ff00 */
        /* <DEDUP_REMOVED lines=8> */
[----:B------:R-:W-:Y:S01]  /*0180*/  CS2R R128, SRZ ;  /* 0x0000000000807805 */ /* 0x000fe2000001ff00 */
[----:B-1----:R-:W-:Y:S01]  /*0190*/  VIADD R0, R25, 0x3f ;  /* 0x0000003f19007836 */ /* 0x002fe20000000000 */
[----:B------:R-:W-:Y:S02]  /*01a0*/  CS2R R130, SRZ ;  /* 0x0000000000827805 */ /* 0x000fe4000001ff00 */
[----:B------:R-:W-:-:S02]  /*01b0*/  CS2R R140, SRZ ;  /* 0x00000000008c7805 */ /* 0x000fc4000001ff00 */
[----:B------:R-:W-:Y:S02]  /*01c0*/  CS2R R142, SRZ ;  /* 0x00000000008e7805 */ /* 0x000fe4000001ff00 */
[----:B------:R-:W-:Y:S02]  /*01d0*/  CS2R R132, SRZ ;  /* 0x0000000000847805 */ /* 0x000fe4000001ff00 */
[----:B------:R-:W-:Y:S02]  /*01e0*/  SHF.R.S32.HI R3, RZ, 0x1f, R0 ;  /* 0x0000001fff037819 */ /* 0x000fe40000011400 */
[----:B------:R-:W-:Y:S02]  /*01f0*/  CS2R R134, SRZ ;  /* 0x0000000000867805 */ /* 0x000fe4000001ff00 */
[----:B------:R-:W-:Y:S01]  /*0200*/  CS2R R100, SRZ ;  /* 0x0000000000647805 */ /* 0x000fe2000001ff00 */
[----:B---3--:R-:W-:Y:S01]  /*0210*/  ULEA UR4, UR5, UR4, 0x18 ;  /* 0x0000000405047291 */ /* 0x008fe2000f8ec03f */
[----:B------:R-:W-:-:S02]  /*0220*/  LEA.HI R3, R3, R0, RZ, 0x6 ;  /* 0x0000000003037211 */ /* 0x000fc400078f30ff */
[----:B------:R-:W-:Y:S02]  /*0230*/  CS2R R102, SRZ ;  /* 0x0000000000667805 */ /* 0x000fe4000001ff00 */
[----:B--2---:R-:W-:Y:S02]  /*0240*/  IABS R8, R5 ;  /* 0x0000000500087213 */ /* 0x004fe40000000000 */
[----:B------:R-:W-:Y:S02]  /*0250*/  CS2R R68, SRZ ;  /* 0x0000000000447805 */ /* 0x000fe4000001ff00 */
[----:B------:R-:W-:Y:S02]  /*0260*/  SHF.R.S32.HI R3, RZ, 0x6, R3 ;  /* 0x00000006ff037819 */ /* 0x000fe40000011403 */
[----:B------:R-:W-:Y:S02]  /*0270*/  CS2R R70, SRZ ;  /* 0x0000000000467805 */ /* 0x000fe4000001ff00 */
[----:B------:R-:W-:-:S02]  /*0280*/  CS2R R36, SRZ ;  /* 0x0000000000247805 */ /* 0x000fc4000001ff00 */
[----:B------:R-:W-:Y:S02]  /*0290*/  CS2R R38, SRZ ;  /* 0x0000000000267805 */ /* 0x000fe4000001ff00 */
[----:B------:R-:W-:Y:S01]  /*02a0*/  CS2R R136, SRZ ;  /* 0x0000000000887805 */ /* 0x000fe2000001ff00 */
[----:B------:R-:W-:Y:S01]  /*02b0*/  IMAD.SHL.U32 R4, R3, 0x8, RZ ;  /* 0x0000000803047824 */ /* 0x000fe200078e00ff */
[----:B------:R-:W-:Y:S02]  /*02c0*/  CS2R R138, SRZ ;  /* 0x00000000008a7805 */ /* 0x000fe4000001ff00 */
[----:B------:R-:W-:Y:S02]  /*02d0*/  CS2R R104, SRZ ;  /* 0x0000000000687805 */ /* 0x000fe4000001ff00 */
[----:B------:R-:W-:Y:S02]  /*02e0*/  CS2R R106, SRZ ;  /* 0x00000000006a7805 */ /* 0x000fe4000001ff00 */
[----:B------:R-:W-:-:S02]  /*02f0*/  CS2R R72, SRZ ;  /* 0x0000000000487805 */ /* 0x000fc4000001ff00 */
[-C--:B------:R-:W-:Y:S02]  /*0300*/  IABS R7, R4.reuse ;  /* 0x0000000400077213 */ /* 0x080fe40000000000 */
[----:B------:R-:W-:Y:S02]  /*0310*/  CS2R R74, SRZ ;  /* 0x00000000004a7805 */ /* 0x000fe4000001ff00 */
[----:B------:R-:W-:Y:S02]  /*0320*/  IABS R10, R4 ;  /* 0x00000004000a7213 */ /* 0x000fe40000000000 */
[----:B------:R-:W-:Y:S01]  /*0330*/  CS2R R40, SRZ ;  /* 0x0000000000287805 */ /* 0x000fe2000001ff00 */
[----:B------:R-:W1:Y:S01]  /*0340*/  I2F.RP R0, R7 ;  /* 0x0000000700007306 */ /* 0x000e620000209400 */
        /* <DEDUP_REMOVED lines=13> */
[----:B------:R-:W-:Y:S01]  /*0420*/  CS2R R80, SRZ ;  /* 0x0000000000507805 */ /* 0x000fe2000001ff00 */
[----:B-1----:R-:W1:Y:S01]  /*0430*/  MUFU.RCP R0, R0 ;  /* 0x0000000000007308 */ /* 0x002e620000001000 */
        /* <DEDUP_REMOVED lines=11> */
[----:B-1----:R-:W-:Y:S02]  /*04f0*/  VIADD R2, R0, 0xffffffe ;  /* 0x0ffffffe00027836 */ /* 0x002fe40000000000 */
[----:B------:R-:W-:Y:S02]  /*0500*/  IMAD.MOV R0, RZ, RZ, -R10 ;  /* 0x000000ffff007224 */ /* 0x000fe400078e0a0a */
[----:B------:R1:W2:Y:S02]  /*0510*/  F2I.FTZ.U32.TRUNC.NTZ R3, R2 ;  /* 0x0000000200037305 */ /* 0x0002a4000021f000 */
[----:B-1----:R-:W-:-:S02]  /*0520*/  IMAD.MOV.U32 R2, RZ, RZ, RZ ;  /* 0x000000ffff027224 */ /* 0x002fc400078e00ff */
[----:B--2---:R-:W-:-:S04]  /*0530*/  IMAD.MOV R6, RZ, RZ, -R3 ;  /* 0x000000ffff067224 */ /* 0x004fc800078e0a03 */
[----:B------:R-:W-:Y:S02]  /*0540*/  IMAD R9, R6, R7, RZ ;  /* 0x0000000706097224 */ /* 0x000fe400078e02ff */
[----:B------:R-:W-:Y:S02]  /*0550*/  IMAD.MOV.U32 R6, RZ, RZ, R8 ;  /* 0x000000ffff067224 */ /* 0x000fe400078e0008 */
[----:B------:R-:W-:-:S06]  /*0560*/  IMAD.HI.U32 R3, R3, R9, R2 ;  /* 0x0000000903037227 */ /* 0x000fcc00078e0002 */
[----:B------:R-:W-:-:S04]  /*0570*/  IMAD.HI.U32 R3, R3, R6, RZ ;  /* 0x0000000603037227 */ /* 0x000fc800078e00ff */
[----:B------:R-:W-:-:S05]  /*0580*/  IMAD R0, R3, R0, R6 ;  /* 0x0000000003007224 */ /* 0x000fca00078e0206 */
[----:B------:R-:W-:-:S13]  /*0590*/  ISETP.GT.U32.AND P1, PT, R7, R0, PT ;  /* 0x000000000700720c */ /* 0x000fda0003f24070 */
[----:B------:R-:W-:Y:S02]  /*05a0*/  @!P1 IMAD.IADD R0, R0, 0x1, -R7 ;  /* 0x0000000100009824 */ /* 0x000fe400078e0a07 */
[----:B------:R-:W-:Y:S01]  /*05b0*/  @!P1 VIADD R3, R3, 0x1 ;  /* 0x0000000103039836 */ /* 0x000fe20000000000 */
[----:B------:R-:W-:Y:S02]  /*05c0*/  ISETP.NE.AND P1, PT, R4, RZ, PT ;  /* 0x000000ff0400720c */ /* 0x000fe40003f25270 */
[----:B------:R-:W-:Y:S02]  /*05d0*/  ISETP.GE.U32.AND P0, PT, R0, R7, PT ;  /* 0x000000070000720c */ /* 0x000fe40003f06070 */
[----:B------:R-:W-:-:S04]  /*05e0*/  LOP3.LUT R0, R5, R4, RZ, 0x3c, !PT ;  /* 0x0000000405007212 */ /* 0x000fc800078e3cff */
[----:B------:R-:W-:Y:S01]  /*05f0*/  ISETP.GE.AND P2, PT, R0, RZ, PT ;  /* 0x000000ff0000720c */ /* 0x000fe20003f46270 */
[----:B------:R-:W-:-:S06]  /*0600*/  VIADD R0, R24, 0x1ff ;  /* 0x000001ff18007836 */ /* 0x000fcc0000000000 */
[----:B------:R-:W-:-:S04]  /*0610*/  @P0 VIADD R3, R3, 0x1 ;  /* 0x0000000103030836 */ /* 0x000fc80000000000 */
[----:B------:R-:W-:Y:S01]  /*0620*/  IMAD.MOV.U32 R2, RZ, RZ, R3 ;  /* 0x000000ffff027224 */ /* 0x000fe200078e0003 */
[----:B------:R-:W-:-:S03]  /*0630*/  SHF.R.S32.HI R3, RZ, 0x1f, R0 ;  /* 0x0000001fff037819 */ /* 0x000fc60000011400 */
[----:B------:R-:W-:Y:S01]  /*0640*/  @!P2 IMAD.MOV R2, RZ, RZ, -R2 ;  /* 0x000000ffff02a224 */ /* 0x000fe200078e0a02 */
[----:B------:R-:W-:Y:S02]  /*0650*/  @!P1 LOP3.LUT R2, RZ, R4, RZ, 0x33, !PT ;  /* 0x00000004ff029212 */ /* 0x000fe400078e33ff */
[----:B------:R-:W-:-:S03]  /*0660*/  LEA.HI R3, R3, R0, RZ, 0x9 ;  /* 0x0000000003037211 */ /* 0x000fc600078f48ff */
[----:B------:R-:W-:Y:S02]  /*0670*/  IMAD.SHL.U32 R6, R2, 0x8, RZ ;  /* 0x0000000802067824 */ /* 0x000fe400078e00ff */
[----:B------:R-:W-:-:S03]  /*0680*/  IMAD.MOV R2, RZ, RZ, -R2 ;  /* 0x000000ffff027224 */ /* 0x000fc600078e0a02 */
[----:B------:R-:W-:Y:S01]  /*0690*/  LEA.HI.SX32 R3, R3, -R6, 0x17 ;  /* 0x8000000603037211 */ /* 0x000fe200078fbaff */
[----:B------:R-:W-:-:S03]  /*06a0*/  IMAD R4, R4, R2, R5 ;  /* 0x0000000204047224 */ /* 0x000fc600078e0205 */
[----:B------:R-:W-:Y:S02]  /*06b0*/  VIMNMX R11, R3, 0x8, PT ;  /* 0x00000008030b7848 */ /* 0x000fe40003fe0100 */
[----:B------:R-:W-:Y:S02]  /*06c0*/  IABS R9, R4 ;  /* 0x0000000400097213 */ /* 0x000fe40000000000 */
[----:B------:R-:W-:-:S04]  /*06d0*/  IABS R7, R11 ;  /* 0x0000000b00077213 */ /* 0x000fc80000000000 */
[----:B------:R-:W1:Y:S08]  /*06e0*/  I2F.RP R0, R7 ;  /* 0x0000000700007306 */ /* 0x000e700000209400 */
[----:B-1----:R-:W1:Y:S02]  /*06f0*/  MUFU.RCP R0, R0 ;  /* 0x0000000000007308 */ /* 0x002e640000001000 */
[----:B-1----:R-:W-:-:S06]  /*0700*/  VIADD R3, R0, 0xffffffe ;  /* 0x0ffffffe00037836 */ /* 0x002fcc0000000000 */
[----:B------:R-:W1:Y:S02]  /*0710*/  F2I.FTZ.U32.TRUNC.NTZ R3, R3 ;  /* 0x0000000300037305 */ /* 0x000e64000021f000 */
[----:B-1----:R-:W-:-:S04]  /*0720*/  IMAD.MOV R8, RZ, RZ, -R3 ;  /* 0x000000ffff087224 */ /* 0x002fc800078e0a03 */
[----:B------:R-:W-:Y:S01]  /*0730*/  IMAD.MOV.U32 R2, RZ, RZ, R8 ;  /* 0x000000ffff027224 */ /* 0x000fe200078e0008 */
[----:B------:R-:W-:-:S03]  /*0740*/  IABS R8, R11 ;  /* 0x0000000b00087213 */ /* 0x000fc60000000000 */
[----:B------:R-:W-:Y:S02]  /*0750*/  IMAD R5, R2, R7, RZ ;  /* 0x0000000702057224 */ /* 0x000fe400078e02ff */
[----:B------:R-:W-:Y:S02]  /*0760*/  IMAD.MOV.U32 R2, RZ, RZ, RZ ;  /* 0x000000ffff027224 */ /* 0x000fe400078e00ff */
[----:B------:R-:W-:Y:S02]  /*0770*/  IMAD.MOV R0, RZ, RZ, -R8 ;  /* 0x000000ffff007224 */ /* 0x000fe400078e0a08 */
[----:B------:R-:W-:Y:S01]  /*0780*/  IMAD.HI.U32 R2, R3, R5, R2 ;  /* 0x0000000503027227 */ /* 0x000fe200078e0002 */
[C---:B0-----:R-:W-:Y:S02]  /*0790*/  LOP3.LUT R3, R26.reuse, 0x7f, RZ, 0xc0, !PT ;  /* 0x0000007f1a037812 */ /* 0x041fe400078ec0ff */
[----:B------:R-:W-:-:S03]  /*07a0*/  LOP3.LUT R26, R26, 0x60, RZ, 0xc0, !PT ;  /* 0x000000601a1a7812 */ /* 0x000fc600078ec0ff */
[----:B------:R-:W-:-:S04]  /*07b0*/  IMAD.HI.U32 R2, R2, R9, RZ ;  /* 0x0000000902027227 */ /* 0x000fc800078e00ff */
[----:B------:R-:W-:Y:S01]  /*07c0*/  IMAD R0, R2, R0, R9 ;  /* 0x0000000002007224 */ /* 0x000fe200078e0209 */
[----:B------:R-:W-:-:S04]  /*07d0*/  CS2R R8, SRZ ;  /* 0x0000000000087805 */ /* 0x000fc8000001ff00 */
[----:B------:R-:W-:-:S13]  /*07e0*/  ISETP.GT.U32.AND P1, PT, R7, R0, PT ;  /* 0x000000000700720c */ /* 0x000fda0003f24070 */
[----:B------:R-:W-:Y:S02]  /*07f0*/  @!P1 IMAD.IADD R0, R0, 0x1, -R7 ;  /* 0x0000000100009824 */ /* 0x000fe400078e0a07 */
[----:B------:R-:W-:Y:S01]  /*0800*/  @!P1 VIADD R2, R2, 0x1 ;  /* 0x0000000102029836 */ /* 0x000fe20000000000 */
[----:B------:R-:W-:Y:S02]  /*0810*/  ISETP.NE.AND P1, PT, R11, RZ, PT ;  /* 0x000000ff0b00720c */ /* 0x000fe40003f25270 */
[----:B------:R-:W-:Y:S02]  /*0820*/  ISETP.GE.U32.AND P0, PT, R0, R7, PT ;  /* 0x000000070000720c */ /* 0x000fe40003f06070 */
[----:B------:R-:W-:-:S04]  /*0830*/  LOP3.LUT R0, R4, R11, RZ, 0x3c, !PT ;  /* 0x0000000b04007212 */ /* 0x000fc800078e3cff */
[----:B------:R-:W-:-:S07]  /*0840*/  ISETP.GE.AND P2, PT, R0, RZ, PT ;  /* 0x000000ff0000720c */ /* 0x000fce0003f46270 */
[----:B------:R-:W-:-:S06]  /*0850*/  @P0 VIADD R2, R2, 0x1 ;  /* 0x0000000102020836 */ /* 0x000fcc0000000000 */
[----:B------:R-:W-:Y:S01]  /*0860*/  @!P2 IMAD.MOV R2, RZ, RZ, -R2 ;  /* 0x000000ffff02a224 */ /* 0x000fe200078e0a02 */
[----:B------:R-:W-:-:S05]  /*0870*/  @!P1 LOP3.LUT R2, RZ, R11, RZ, 0x33, !PT ;  /* 0x0000000bff029212 */ /* 0x000fca00078e33ff */
[----:B------:R-:W-:Y:S02]  /*0880*/  IMAD.MOV R0, RZ, RZ, -R2 ;  /* 0x000000ffff007224 */ /* 0x000fe400078e0a02 */
[----:B------:R-:W-:Y:S02]  /*0890*/  IMAD.SHL.U32 R63, R2, 0x40, RZ ;  /* 0x00000040023f7824 */ /* 0x000fe400078e00ff */
[----:B------:R-:W-:Y:S01]  /*08a0*/  IMAD R0, R11, R0, R4 ;  /* 0x000000000b007224 */ /* 0x000fe200078e0204 */
[----:B------:R-:W-:Y:S02]  /*08b0*/  CS2R R4, SRZ ;  /* 0x0000000000047805 */ /* 0x000fe4000001ff00 */
[----:B------:R-:W-:Y:S01]  /*08c0*/  CS2R R10, SRZ ;  /* 0x00000000000a7805 */ /* 0x000fe2000001ff00 */
[----:B------:R-:W-:Y:S01]  /*08d0*/  IMAD.IADD R0, R6, 0x1, R0 ;  /* 0x0000000106007824 */ /* 0x000fe200078e0200 */
[----:B------:R-:W-:-:S03]  /*08e0*/  CS2R R6, SRZ ;  /* 0x0000000000067805 */ /* 0x000fc6000001ff00 */
[----:B------:R-:W-:Y:S02]  /*08f0*/  IMAD R27, R0, 0x200, R3 ;  /* 0x00000200001b7824 */ /* 0x000fe400078e0203 */
[----:B------:R-:W0:Y:S02]  /*0900*/  LDC R0, c[0x0][0x230] ;  /* 0x00008c00ff007b82 */ /* 0x000e240000000800 */
[C---:B------:R-:W-:Y:S01]  /*0910*/  VIADD R60, R27.reuse, 0x80 ;  /* 0x000000801b3c7836 */ /* 0x040fe20000000000 */
[----:B------:R1:W-:Y:S01]  /*0920*/  STL [R1+0xec], R27 ;  /* 0x0000ec1b01007387 */ /* 0x0003e20000100800 */
[C---:B------:R-:W-:Y:S02]  /*0930*/  VIADD R61, R27.reuse, 0x100 ;  /* 0x000001001b3d7836 */ /* 0x040fe40000000000 */
[----:B------:R-:W-:Y:S01]  /*0940*/  VIADD R62, R27, 0x180 ;  /* 0x000001801b3e7836 */ /* 0x000fe20000000000 */
[----:B------:R1:W-:Y:S04]  /*0950*/  STL [R1+0xe8], R63 ;  /* 0x0000e83f01007387 */ /* 0x0003e80000100800 */
[----:B------:R1:W-:Y:S04]  /*0960*/  STL [R1+0xf8], R60 ;  /* 0x0000f83c01007387 */ /* 0x0003e80000100800 */
[----:B------:R1:W-:Y:S04]  /*0970*/  STL [R1+0xf4], R61 ;  /* 0x0000f43d01007387 */ /* 0x0003e80000100800 */
[----:B------:R1:W-:Y:S01]  /*0980*/  STL [R1+0xf0], R62 ;  /* 0x0000f03e01007387 */ /* 0x0003e20000100800 */
[----:B0-----:R-:W-:-:S05]  /*0990*/  VIADD R0, R0, 0x1f ;  /* 0x0000001f00007836 */ /* 0x001fca0000000000 */
[----:B------:R-:W-:-:S13]  /*09a0*/  ISETP.GE.AND P0, PT, R0, 0x20, PT ;  /* 0x000000200000780c */ /* 0x000fda0003f06270 */
[----:B-1----:R-:W-:Y:S05]  /*09b0*/  @!P0 BRA `(.L_x_0) ;  /* 0x00000094003c8947 */ /* 0x002fea0003800000 */
[----:B------:R-:W-:Y:S01]  /*09c0*/  IABS R20, R24 ;  /* 0x0000001800147213 */ /* 0x000fe20000000000 */
[----:B------:R-:W-:Y:S01]  /*09d0*/  ULDC UR8, c[0x0][0x240] ;  /* 0x0000900000087ab9 */ /* 0x000fe20000000800 */
[----:B------:R-:W-:Y:S01]  /*09e0*/  IABS R28, R25 ;  /* 0x00000019001c7213 */ /* 0x000fe20000000000 */
[----:B------:R-:W-:Y:S01]  /*09f0*/  ULDC UR13, c[0x0][0x234] ;  /* 0x00008d00000d7ab9 */ /* 0x000fe20000000800 */
[----:B------:R-:W0:Y:S01]  /*0a00*/  I2F.RP R7, R20 ;  /* 0x0000001400077306 */ /* 0x000e220000209400 */
[----:B------:R-:W-:Y:S01]  /*0a10*/  IABS R16, R61 ;  /* 0x0000003d00107213 */ /* 0x000fe20000000000 */
[----:B------:R-:W-:Y:S01]  /*0a20*/  USHF.R.U32.HI UR5, URZ, 0x4, UR4 ;  /* 0x000000043f057899 */ /* 0x000fe20008011604 */
[----:B------:R-:W-:Y:S01]  /*0a30*/  IABS R15, R62 ;  /* 0x0000003e000f7213 */ /* 0x000fe20000000000 */
[----:B------:R-:W-:Y:S01]  /*0a40*/  UIADD3 UR9, UR4, 0x8000, URZ ;  /* 0x0000800004097890 */ /* 0x000fe2000fffe03f */
[----:B------:R-:W-:Y:S01]  /*0a50*/  IABS R17, R60 ;  /* 0x0000003c00117213 */ /* 0x000fe20000000000 */
[----:B------:R-:W-:Y:S01]  /*0a60*/  USGXT.U32 UR5, UR5, 0xe ;  /* 0x0000000e0505789a */ /* 0x000fe20008000000 */
[----:B------:R-:W-:Y:S01]  /*0a70*/  IABS R18, R27 ;  /* 0x0000001b00127213 */ /* 0x000fe20000000000 */
[----:B------:R-:W1:Y:S01]  /*0a80*/  I2F.RP R6, R28 ;  /* 0x0000001c00067306 */ /* 0x000e620000209400 */
[----:B------:R-:W-:Y:S01]  /*0a90*/  LEA.HI R30, R26, R63, RZ, 0x1b ;  /* 0x0000003f1a1e7211 */ /* 0x000fe200078fd8ff */
[----:B------:R-:W-:Y:S01]  /*0aa0*/  ULDC UR12, c[0x0][0x230] ;  /* 0x00008c00000c7ab9 */ /* 0x000fe20000000800 */
[----:B------:R-:W-:Y:S01]  /*0ab0*/  USHF.R.U32.HI UR9, URZ, 0x4, UR9 ;  /* 0x000000043f097899 */ /* 0x000fe20008011609 */
[----:B------:R-:W-:-:S02]  /*0ac0*/  CS2R R216, SRZ ;  /* 0x0000000000d87805 */ /* 0x000fc4000001ff00 */
[----:B------:R-:W-:Y:S01]  /*0ad0*/  IABS R33, R30 ;  /* 0x0000001e00217213 */ /* 0x000fe20000000000 */
[C---:B------:R-:W-:Y:S01]  /*0ae0*/  VIADD R32, R30.reuse, 0x2c ;  /* 0x0000002c1e207836 */ /* 0x040fe20000000000 */
[----:B------:R-:W-:Y:S01]  /*0af0*/  USGXT.U32 UR14, UR9, 0xe ;  /* 0x0000000e090e789a */ /* 0x000fe20008000000 */
[----:B0-----:R-:W0:Y:S01]  /*0b00*/  MUFU.RCP R7, R7 ;  /* 0x0000000700077308 */ /* 0x001e220000001000 */
[C---:B------:R-:W-:Y:S01]  /*0b10*/  VIADD R34, R30.reuse, 0x28 ;  /* 0x000000281e227836 */ /* 0x040fe20000000000 */
[----:B------:R-:W-:Y:S01]  /*0b20*/  UMOV UR10, 0xfffffffe ;  /* 0xfffffffe000a7882 */ /* 0x000fe20000000000 */
[----:B------:R-:W-:Y:S01]  /*0b30*/  IABS R19, R32 ;  /* 0x0000002000137213 */ /* 0x000fe20000000000 */
[C---:B------:R-:W-:Y:S01]  /*0b40*/  VIADD R35, R30.reuse, 0x24 ;  /* 0x000000241e237836 */ /* 0x040fe20000000000 */
[----:B------:R-:W-:Y:S01]  /*0b50*/  UMOV UR11, 0x7fffffdf ;  /* 0x7fffffdf000b7882 */ /* 0x000fe20000000000 */
[----:B------:R-:W-:Y:S01]  /*0b60*/  IABS R21, R34 ;  /* 0x0000002200157213 */ /* 0x000fe20000000000 */
[C---:B------:R-:W-:Y:S01]  /*0b70*/  VIADD R37, R30.reuse, 0x1c ;  /* 0x0000001c1e257836 */ /* 0x040fe20000000000 */
[----:B-1----:R-:W1:Y:S01]  /*0b80*/  MUFU.RCP R6, R6 ;  /* 0x0000000600067308 */ /* 0x002e620000001000 */
[----:B------:R-:W-:Y:S01]  /*0b90*/  IABS R23, R35 ;  /* 0x0000002300177213 */ /* 0x000fe20000000000 */
[C---:B------:R-:W-:Y:S01]  /*0ba0*/  VIADD R38, R30.reuse, 0x18 ;  /* 0x000000181e267836 */ /* 0x040fe20000000000 */
[----:B------:R-:W-:Y:S01]  /*0bb0*/  CS2R R218, SRZ ;  /* 0x0000000000da7805 */ /* 0x000fe2000001ff00 */
[C---:B------:R-:W-:Y:S01]  /*0bc0*/  VIADD R36, R30.reuse, 0x20 ;  /* 0x000000201e247836 */ /* 0x040fe20000000000 */
[----:B------:R-:W-:Y:S01]  /*0bd0*/  CS2R R220, SRZ ;  /* 0x0000000000dc7805 */ /* 0x000fe2000001ff00 */
[C---:B------:R-:W-:Y:S01]  /*0be0*/  VIADD R39, R30.reuse, 0x14 ;  /* 0x000000141e277836 */ /* 0x040fe20000000000 */
[----:B------:R-:W-:Y:S01]  /*0bf0*/  CS2R R222, SRZ ;  /* 0x0000000000de7805 */ /* 0x000fe2000001ff00 */
[C---:B------:R-:W-:Y:S01]  /*0c00*/  VIADD R40, R30.reuse, 0x10 ;  /* 0x000000101e287836 */ /* 0x040fe20000000000 */
[----:B------:R-:W-:Y:S01]  /*0c10*/  CS2R R224, SRZ ;  /* 0x0000000000e07805 */ /* 0x000fe2000001ff00 */
[----:B0-----:R-:W-:Y:S01]  /*0c20*/  VIADD R4, R7, 0xffffffe ;  /* 0x0ffffffe07047836 */ /* 0x001fe20000000000 */
[----:B------:R-:W-:Y:S01]  /*0c30*/  CS2R R226, SRZ ;  /* 0x0000000000e27805 */ /* 0x000fe2000001ff00 */
[C---:B------:R-:W-:Y:S01]  /*0c40*/  VIADD R41, R30.reuse, 0xc ;  /* 0x0000000c1e297836 */ /* 0x040fe20000000000 */
[----:B------:R-:W-:Y:S01]  /*0c50*/  CS2R R228, SRZ ;  /* 0x0000000000e47805 */ /* 0x000fe2000001ff00 */
[----:B------:R0:W2:Y:S01]  /*0c60*/  F2I.FTZ.U32.TRUNC.NTZ R5, R4 ;  /* 0x0000000400057305 */ /* 0x0000a2000021f000 */
[----:B------:R-:W-:Y:S01]  /*0c70*/  VIADD R42, R30, 0x8 ;  /* 0x000000081e2a7836 */ /* 0x000fe20000000000 */
[----:B------:R-:W-:Y:S01]  /*0c80*/  CS2R R230, SRZ ;  /* 0x0000000000e67805 */ /* 0x000fe2000001ff00 */
[----:B-1----:R-:W-:Y:S01]  /*0c90*/  VIADD R2, R6, 0xffffffe ;  /* 0x0ffffffe06027836 */ /* 0x002fe20000000000 */
[----:B------:R-:W-:Y:S01]  /*0ca0*/  CS2R R232, SRZ ;  /* 0x0000000000e87805 */ /* 0x000fe2000001ff00 */
[----:B------:R-:W-:Y:S01]  /*0cb0*/  VIADD R43, R30, 0x4 ;  /* 0x000000041e2b7836 */ /* 0x000fe20000000000 */
[----:B------:R-:W-:-:S02]  /*0cc0*/  IABS R29, R42 ;  /* 0x0000002a001d7213 */ /* 0x000fc40000000000 */
[----:B------:R-:W-:Y:S01]  /*0cd0*/  CS2R R234, SRZ ;  /* 0x0000000000ea7805 */ /* 0x000fe2000001ff00 */
[----:B------:R1:W3:Y:S01]  /*0ce0*/  F2I.FTZ.U32.TRUNC.NTZ R3, R2 ;  /* 0x0000000200037305 */ /* 0x0002e2000021f000 */
[----:B0-----:R-:W-:Y:S01]  /*0cf0*/  IMAD.MOV.U32 R4, RZ, RZ, RZ ;  /* 0x000000ffff047224 */ /* 0x001fe200078e00ff */
[----:B------:R-:W-:Y:S02]  /*0d00*/  IABS R31, R43 ;  /* 0x0000002b001f7213 */ /* 0x000fe40000000000 */
[----:B------:R-:W-:Y:S02]  /*0d10*/  CS2R R236, SRZ ;  /* 0x0000000000ec7805 */ /* 0x000fe4000001ff00 */
[----:B------:R-:W-:Y:S02]  /*0d20*/  CS2R R238, SRZ ;  /* 0x0000000000ee7805 */ /* 0x000fe4000001ff00 */
[----:B------:R-:W-:Y:S02]  /*0d30*/  CS2R R240, SRZ ;  /* 0x0000000000f07805 */ /* 0x000fe4000001ff00 */
[----:B------:R-:W-:Y:S01]  /*0d40*/  CS2R R242, SRZ ;  /* 0x0000000000f27805 */ /* 0x000fe2000001ff00 */
[----:B--2---:R-:W-:Y:S01]  /*0d50*/  IMAD.MOV R9, RZ, RZ, -R5 ;  /* 0x000000ffff097224 */ /* 0x004fe200078e0a05 */
[----:B------:R-:W-:Y:S01]  /*0d60*/  CS2R R244, SRZ ;  /* 0x0000000000f47805 */ /* 0x000fe2000001ff00 */
[----:B-1----:R-:W-:Y:S01]  /*0d70*/  IMAD.MOV.U32 R2, RZ, RZ, RZ ;  /* 0x000000ffff027224 */ /* 0x002fe200078e00ff */
[----:B------:R-:W-:Y:S01]  /*0d80*/  CS2R R246, SRZ ;  /* 0x0000000000f67805 */ /* 0x000fe2000001ff00 */
[----:B------:R-:W-:Y:S01]  /*0d90*/  IMAD R9, R9, R20, RZ ;  /* 0x0000001409097224 */ /* 0x000fe200078e02ff */
[----:B------:R-:W-:-:S02]  /*0da0*/  CS2R R184, SRZ ;  /* 0x0000000000b87805 */ /* 0x000fc4000001ff00 */
[----:B------:R-:W-:Y:S02]  /*0db0*/  CS2R R186, SRZ ;  /* 0x0000000000ba7805 */ /* 0x000fe4000001ff00 */
[----:B------:R-:W-:Y:S01]  /*0dc0*/  CS2R R188, SRZ ;  /* 0x0000000000bc7805 */ /* 0x000fe2000001ff00 */
[----:B------:R-:W-:Y:S01]  /*0dd0*/  IMAD.HI.U32 R5, R5, R9, R4 ;  /* 0x0000000905057227 */ /* 0x000fe200078e0004 */
[----:B------:R-:W-:Y:S02]  /*0de0*/  CS2R R190, SRZ ;  /* 0x0000000000be7805 */ /* 0x000fe4000001ff00 */
[----:B------:R-:W-:Y:S02]  /*0df0*/  CS2R R192, SRZ ;  /* 0x0000000000c07805 */ /* 0x000fe4000001ff00 */
[----:B------:R-:W-:Y:S01]  /*0e00*/  CS2R R194, SRZ ;  /* 0x0000000000c27805 */ /* 0x000fe2000001ff00 */
[----:B---3--:R-:W-:Y:S01]  /*0e10*/  IMAD.MOV R8, RZ, RZ, -R3 ;  /* 0x000000ffff087224 */ /* 0x008fe200078e0a03 */
[----:B------:R-:W-:Y:S01]  /*0e20*/  CS2R R196, SRZ ;  /* 0x0000000000c47805 */ /* 0x000fe2000001ff00 */
[----:B------:R-:W-:Y:S01]  /*0e30*/  IMAD.HI.U32 R7, R5, R16, RZ ;  /* 0x0000001005077227 */ /* 0x000fe200078e00ff */
[----:B------:R-:W-:-:S02]  /*0e40*/  CS2R R198, SRZ ;  /* 0x0000000000c67805 */ /* 0x000fc4000001ff00 */
[----:B------:R-:W-:Y:S02]  /*0e50*/  CS2R R200, SRZ ;  /* 0x0000000000c87805 */ /* 0x000fe4000001ff00 */
[----:B------:R-:W-:Y:S01]  /*0e60*/  CS2R R202, SRZ ;  /* 0x0000000000ca7805 */ /* 0x000fe2000001ff00 */
[----:B------:R-:W-:Y:S01]  /*0e70*/  IMAD.MOV R7, RZ, RZ, -R7 ;  /* 0x000000ffff077224 */ /* 0x000fe200078e0a07 */
[----:B------:R-:W-:Y:S01]  /*0e80*/  CS2R R204, SRZ ;  /* 0x0000000000cc7805 */ /* 0x000fe2000001ff00 */
[----:B------:R-:W-:Y:S01]  /*0e90*/  IMAD.MOV.U32 R9, RZ, RZ, R8 ;  /* 0x000000ffff097224 */ /* 0x000fe200078e0008 */
[----:B------:R-:W-:Y:S01]  /*0ea0*/  CS2R R206, SRZ ;  /* 0x0000000000ce7805 */ /* 0x000fe2000001ff00 */
[C---:B------:R-:W-:Y:S01]  /*0eb0*/  IMAD R16, R20.reuse, R7, R16 ;  /* 0x0000000714107224 */ /* 0x040fe200078e0210 */
[----:B------:R-:W-:Y:S01]  /*0ec0*/  CS2R R208, SRZ ;  /* 0x0000000000d07805 */ /* 0x000fe2000001ff00 */
[----:B------:R-:W-:Y:S01]  /*0ed0*/  IMAD R9, R9, R28, RZ ;  /* 0x0000001c09097224 */ /* 0x000fe200078e02ff */
[----:B------:R-:W-:Y:S01]  /*0ee0*/  CS2R R210, SRZ ;  /* 0x0000000000d27805 */ /* 0x000fe2000001ff00 */
[----:B------:R-:W-:Y:S01]  /*0ef0*/  IMAD.HI.U32 R4, R5, R15, RZ ;  /* 0x0000000f05047227 */ /* 0x000fe200078e00ff */
[----:B------:R-:W-:-:S02]  /*0f00*/  ISETP.GT.U32.AND P1, PT, R20, R16, PT ;  /* 0x000000101400720c */ /* 0x000fc40003f24070 */
[----:B------:R-:W-:Y:S02]  /*0f10*/  CS2R R212, SRZ ;  /* 0x0000000000d47805 */ /* 0x000fe4000001ff00 */
[----:B------:R-:W-:Y:S01]  /*0f20*/  CS2R R214, SRZ ;  /* 0x0000000000d67805 */ /* 0x000fe2000001ff00 */
[----:B------:R-:W-:Y:S01]  /*0f30*/  IMAD.HI.U32 R6, R3, R9, R2 ;  /* 0x0000000903067227 */ /* 0x000fe200078e0002 */
[----:B------:R-:W-:Y:S02]  /*0f40*/  CS2R R152, SRZ ;  /* 0x0000000000987805 */ /* 0x000fe4000001ff00 */
[----:B------:R-:W-:Y:S02]  /*0f50*/  CS2R R154, SRZ ;  /* 0x00000000009a7805 */ /* 0x000fe4000001ff00 */
[----:B------:R-:W-:Y:S01]  /*0f60*/  CS2R R156, SRZ ;  /* 0x00000000009c7805 */ /* 0x000fe2000001ff00 */
[----:B------:R-:W-:Y:S01]  /*0f70*/  IMAD.MOV R4, RZ, RZ, -R4 ;  /* 0x000000ffff047224 */ /* 0x000fe200078e0a04 */
[----:B------:R-:W-:Y:S01]  /*0f80*/  CS2R R158, SRZ ;  /* 0x00000000009e7805 */ /* 0x000fe2000001ff00 */
[----:B------:R-:W-:Y:S01]  /*0f90*/  IMAD.HI.U32 R2, R5, R17, RZ ;  /* 0x0000001105027227 */ /* 0x000fe200078e00ff */
[----:B------:R-:W-:-:S02]  /*0fa0*/  CS2R R160, SRZ ;  /* 0x0000000000a07805 */ /* 0x000fc4000001ff00 */
[----:B------:R-:W-:Y:S02]  /*0fb0*/  CS2R R162, SRZ ;  /* 0x0000000000a27805 */ /* 0x000fe4000001ff00 */
[----:B------:R-:W-:Y:S01]  /*0fc0*/  CS2R R164, SRZ ;  /* 0x0000000000a47805 */ /* 0x000fe2000001ff00 */
[----:B------:R-:W-:Y:S01]  /*0fd0*/  @!P1 IMAD.IADD R16, R16, 0x1, -R20 ;  /* 0x0000000110109824 */ /* 0x000fe200078e0a14 */
[----:B------:R-:W-:Y:S01]  /*0fe0*/  ISETP.GE.AND P1, PT, R61, RZ, PT ;  /* 0x000000ff3d00720c */ /* 0x000fe20003f26270 */
[----:B------:R-:W-:Y:S01]  /*0ff0*/  IMAD.HI.U32 R5, R5, R18, RZ ;  /* 0x0000001205057227 */ /* 0x000fe200078e00ff */
[----:B------:R-:W-:Y:S02]  /*1000*/  CS2R R166, SRZ ;  /* 0x0000000000a67805 */ /* 0x000fe4000001ff00 */
[----:B------:R-:W-:Y:S02]  /*1010*/  CS2R R168, SRZ ;  /* 0x0000000000a87805 */ /* 0x000fe4000001ff00 */
[C---:B------:R-:W-:Y:S01]  /*1020*/  ISETP.GT.U32.AND P6, PT, R20.reuse, R16, PT ;  /* 0x000000101400720c */ /* 0x040fe20003fc4070 */
[C---:B------:R-:W-:Y:S01]  /*1030*/  IMAD R15, R20.reuse, R4, R15 ;  /* 0x00000004140f7224 */ /* 0x040fe200078e020f */
[----:B------:R-:W-:Y:S01]  /*1040*/  CS2R R170, SRZ ;  /* 0x0000000000aa7805 */ /* 0x000fe2000001ff00 */
[----:B------:R-:W-:Y:S01]  /*1050*/  IMAD.MOV R5, RZ, RZ, -R5 ;  /* 0x000000ffff057224 */ /* 0x000fe200078e0a05 */
[----:B------:R-:W-:Y:S01]  /*1060*/  CS2R R172, SRZ ;  /* 0x0000000000ac7805 */ /* 0x000fe2000001ff00 */
[----:B------:R-:W-:Y:S01]  /*1070*/  IMAD.MOV R2, RZ, RZ, -R2 ;  /* 0x000000ffff027224 */ /* 0x000fe200078e0a02 */
[C---:B------:R-:W-:Y:S01]  /*1080*/  ISETP.GT.U32.AND P0, PT, R20.reuse, R15, PT ;  /* 0x0000000f1400720c */ /* 0x040fe20003f04070 */
[C---:B------:R-:W-:Y:S01]  /*1090*/  IMAD R18, R20.reuse, R5, R18 ;  /* 0x0000000514127224 */ /* 0x040fe200078e0212 */
[----:B------:R-:W-:Y:S01]  /*10a0*/  CS2R R174, SRZ ;  /* 0x0000000000ae7805 */ /* 0x000fe2000001ff00 */
[----:B------:R-:W-:Y:S01]  /*10b0*/  IMAD R17, R20, R2, R17 ;  /* 0x0000000214117224 */ /* 0x000fe200078e0211 */
[----:B------:R-:W-:Y:S01]  /*10c0*/  CS2R R176, SRZ ;  /* 0x0000000000b07805 */ /* 0x000fe2000001ff00 */
[----:B------:R-:W-:Y:S01]  /*10d0*/  VIADD R3, R30, 0x3c ;  /* 0x0000003c1e037836 */ /* 0x000fe20000000000 */
[----:B------:R-:W-:Y:S01]  /*10e0*/  CS2R R178, SRZ ;  /* 0x0000000000b27805 */ /* 0x000fe2000001ff00 */
[----:B------:R-:W-:Y:S01]  /*10f0*/  @!P6 IMAD.IADD R16, R16, 0x1, -R20 ;  /* 0x000000011010e824 */ /* 0x000fe200078e0a14 */
[----:B------:R-:W-:Y:S01]  /*1100*/  ISETP.GT.U32.AND P6, PT, R20, R18, PT ;  /* 0x000000121400720c */ /* 0x000fe20003fc4070 */
[----:B------:R-:W-:Y:S01]  /*1110*/  VIADD R4, R30, 0x38 ;  /* 0x000000381e047836 */ /* 0x000fe20000000000 */
[----:B------:R-:W-:Y:S01]  /*1120*/  ISETP.GT.U32.AND P2, PT, R20, R17, PT ;  /* 0x000000111400720c */ /* 0x000fe20003f44070 */
[----:B------:R-:W-:Y:S01]  /*1130*/  IMAD.HI.U32 R5, R6, R21, RZ ;  /* 0x0000001506057227 */ /* 0x000fe200078e00ff */
[----:B------:R-:W-:-:S02]  /*1140*/  IABS R7, R3 ;  /* 0x0000000300077213 */ /* 0x000fc40000000000 */
[----:B------:R-:W-:Y:S02]  /*1150*/  CS2R R180, SRZ ;  /* 0x0000000000b47805 */ /* 0x000fe4000001ff00 */
[----:B------:R-:W-:Y:S01]  /*1160*/  IABS R9, R4 ;  /* 0x0000000400097213 */ /* 0x000fe20000000000 */
[--C-:B------:R-:W-:Y:S01]  /*1170*/  @!P0 IMAD.IADD R15, R15, 0x1, -R20.reuse ;  /* 0x000000010f0f8824 */ /* 0x100fe200078e0a14 */
[----:B------:R-:W-:Y:S01]  /*1180*/  ISETP.GE.AND P0, PT, R62, RZ, PT ;  /* 0x000000ff3e00720c */ /* 0x000fe20003f06270 */
[----:B------:R-:W-:Y:S01]  /*1190*/  IMAD.HI.U32 R2, R6, R7, RZ ;  /* 0x0000000706027227 */ /* 0x000fe200078e00ff */
[----:B------:R-:W-:Y:S02]  /*11a0*/  ISETP.GE.AND P3, PT, R3, RZ, PT ;  /* 0x000000ff0300720c */ /* 0x000fe40003f66270 */
[----:B------:R-:W-:Y:S02]  /*11b0*/  CS2R R182, SRZ ;  /* 0x0000000000b67805 */ /* 0x000fe4000001ff00 */
[----:B------:R-:W-:Y:S01]  /*11c0*/  ISETP.GT.U32.AND P5, PT, R20, R15, PT ;  /* 0x0000000f1400720c */ /* 0x000fe20003fa4070 */
[--C-:B------:R-:W-:Y:S01]  /*11d0*/  @!P6 IMAD.IADD R18, R18, 0x1, -R20.reuse ;  /* 0x000000011212e824 */ /* 0x100fe200078e0a14 */
[----:B------:R-:W-:Y:S01]  /*11e0*/  ISETP.GE.AND P4, PT, R4, RZ, PT ;  /* 0x000000ff0400720c */ /* 0x000fe20003f86270 */
[----:B------:R-:W-:Y:S01]  /*11f0*/  @!P2 IMAD.IADD R17, R17, 0x1, -R20 ;  /* 0x000000011111a824 */ /* 0x000fe200078e0a14 */
[----:B------:R-:W-:Y:S01]  /*1200*/  CS2R R120, SRZ ;  /* 0x0000000000787805 */ /* 0x000fe2000001ff00 */
[----:B------:R-:W-:Y:S01]  /*1210*/  IMAD.MOV R2, RZ, RZ, -R2 ;  /* 0x000000ffff027224 */ /* 0x000fe200078e0a02 */
[----:B------:R-:W-:Y:S01]  /*1220*/  ISETP.GT.U32.AND P6, PT, R20, R18, PT ;  /* 0x000000121400720c */ /* 0x000fe20003fc4070 */
[----:B------:R-:W-:Y:S01]  /*1230*/  IMAD.HI.U32 R3, R6, R9, RZ ;  /* 0x0000000906037227 */ /* 0x000fe200078e00ff */
[----:B------:R-:W-:-:S02]  /*1240*/  ISETP.GT.U32.AND P2, PT, R20, R17, PT ;  /* 0x000000111400720c */ /* 0x000fc40003f44070 */
[----:B------:R-:W-:Y:S02]  /*1250*/  CS2R R122, SRZ ;  /* 0x00000000007a7805 */ /* 0x000fe4000001ff00 */
[----:B------:R-:W-:Y:S01]  /*1260*/  CS2R R124, SRZ ;  /* 0x00000000007c7805 */ /* 0x000fe2000001ff00 */
[----:B------:R-:W-:Y:S01]  /*1270*/  IMAD R7, R28, R2, R7 ;  /* 0x000000021c077224 */ /* 0x000fe200078e0207 */
[----:B------:R-:W-:Y:S01]  /*1280*/  CS2R R126, SRZ ;  /* 0x00000000007e7805 */ /* 0x000fe2000001ff00 */
[--C-:B------:R-:W-:Y:S01]  /*1290*/  @!P5 IMAD.IADD R15, R15, 0x1, -R20.reuse ;  /* 0x000000010f0fd824 */ /* 0x100fe200078e0a14 */
[----:B------:R-:W-:Y:S01]  /*12a0*/  CS2R R128, SRZ ;  /* 0x0000000000807805 */ /* 0x000fe2000001ff00 */
[----:B------:R-:W-:Y:S01]  /*12b0*/  IMAD.MOV R3, RZ, RZ, -R3 ;  /* 0x000000ffff037224 */ /* 0x000fe200078e0a03 */
[----:B------:R-:W-:Y:S01]  /*12c0*/  CS2R R130, SRZ ;  /* 0x0000000000827805 */ /* 0x000fe2000001ff00 */
[----:B------:R-:W-:Y:S01]  /*12d0*/  @!P0 IMAD.MOV R15, RZ, RZ, -R15 ;  /* 0x000000ffff0f8224 */ /* 0x000fe200078e0a0f */
[----:B------:R-:W-:Y:S01]  /*12e0*/  ISETP.GE.AND P0, PT, R27, RZ, PT ;  /* 0x000000ff1b00720c */ /* 0x000fe20003f06270 */
[--C-:B------:R-:W-:Y:S01]  /*12f0*/  @!P6 IMAD.IADD R18, R18, 0x1, -R20.reuse ;  /* 0x000000011212e824 */ /* 0x100fe200078e0a14 */
[----:B------:R-:W-:Y:S01]  /*1300*/  ISETP.GE.AND P6, PT, R60, RZ, PT ;  /* 0x000000ff3c00720c */ /* 0x000fe20003fc6270 */
[----:B------:R-:W-:Y:S01]  /*1310*/  VIADD R2, R30, 0x34 ;  /* 0x000000341e027836 */ /* 0x000fe20000000000 */
[----:B------:R-:W-:Y:S01]  /*1320*/  IABS R27, R39 ;  /* 0x00000027001b7213 */ /* 0x000fe20000000000 */
[----:B------:R-:W-:Y:S01]  /*1330*/  IMAD R9, R28, R3, R9 ;  /* 0x000000031c097224 */ /* 0x000fe200078e0209 */
[----:B------:R-:W-:Y:S01]  /*1340*/  CS2R R132, SRZ ;  /* 0x0000000000847805 */ /* 0x000fe2000001ff00 */
[----:B------:R-:W-:Y:S01]  /*1350*/  @!P2 IMAD.IADD R17, R17, 0x1, -R20 ;  /* 0x000000011111a824 */ /* 0x000fe200078e0a14 */
[----:B------:R-:W-:Y:S01]  /*1360*/  IABS R11, R2 ;  /* 0x00000002000b7213 */ /* 0x000fe20000000000 */
[----:B------:R-:W-:Y:S01]  /*1370*/  VIADD R3, R30, 0x30 ;  /* 0x000000301e037836 */ /* 0x000fe20000000000 */
[----:B------:R-:W-:Y:S01]  /*1380*/  ISETP.GE.AND P5, PT, R2, RZ, PT ;  /* 0x000000ff0200720c */ /* 0x000fe20003fa6270 */
[----:B------:R-:W-:Y:S01]  /*1390*/  IMAD.HI.U32 R4, R6, R19, RZ ;  /* 0x0000001306047227 */ /* 0x000fe200078e00ff */
[----:B------:R-:W-:-:S02]  /*13a0*/  CS2R R134, SRZ ;  /* 0x0000000000867805 */ /* 0x000fc4000001ff00 */
[----:B------:R-:W-:Y:S02]  /*13b0*/  CS2R R136, SRZ ;  /* 0x0000000000887805 */ /* 0x000fe4000001ff00 */
[----:B------:R-:W-:Y:S01]  /*13c0*/  IABS R13, R3 ;  /* 0x00000003000d7213 */ /* 0x000fe20000000000 */
[----:B------:R-:W-:Y:S01]  /*13d0*/  @!P0 IMAD.MOV R18, RZ, RZ, -R18 ;  /* 0x000000ffff128224 */ /* 0x000fe200078e0a12 */
[C---:B------:R-:W-:Y:S01]  /*13e0*/  ISETP.GT.U32.AND P0, PT, R28.reuse, R9, PT ;  /* 0x000000091c00720c */ /* 0x040fe20003f04070 */
[----:B------:R-:W-:Y:S01]  /*13f0*/  @!P6 IMAD.MOV R17, RZ, RZ, -R17 ;  /* 0x000000ffff11e224 */ /* 0x000fe200078e0a11 */
[----:B------:R-:W-:Y:S01]  /*1400*/  ISETP.GT.U32.AND P6, PT, R28, R7, PT ;  /* 0x000000071c00720c */ /* 0x000fe20003fc4070 */
[----:B------:R-:W-:Y:S01]  /*1410*/  IMAD.HI.U32 R2, R6, R11, RZ ;  /* 0x0000000b06027227 */ /* 0x000fe200078e00ff */
[----:B------:R-:W-:Y:S02]  /*1420*/  ISETP.GE.AND P2, PT, R3, RZ, PT ;  /* 0x000000ff0300720c */ /* 0x000fe40003f46270 */
[----:B------:R-:W-:-:S02]  /*1430*/  CS2R R138, SRZ ;  /* 0x00000000008a7805 */ /* 0x000fc4000001ff00 */
[----:B------:R-:W-:Y:S01]  /*1440*/  CS2R R140, SRZ ;  /* 0x00000000008c7805 */ /* 0x000fe2000001ff00 */
[----:B------:R-:W-:Y:S01]  /*1450*/  IMAD.MOV R2, RZ, RZ, -R2 ;  /* 0x000000ffff027224 */ /* 0x000fe200078e0a02 */
[----:B------:R-:W-:Y:S01]  /*1460*/  CS2R R142, SRZ ;  /* 0x00000000008e7805 */ /* 0x000fe2000001ff00 */
[----:B------:R-:W-:Y:S01]  /*1470*/  IMAD.HI.U32 R3, R6, R13, RZ ;  /* 0x0000000d06037227 */ /* 0x000fe200078e00ff */
[----:B------:R-:W-:Y:S02]  /*1480*/  CS2R R144, SRZ ;  /* 0x0000000000907805 */ /* 0x000fe4000001ff00 */
[----:B------:R-:W-:Y:S02]  /*1490*/  CS2R R146, SRZ ;  /* 0x0000000000927805 */ /* 0x000fe4000001ff00 */
[----:B------:R-:W-:Y:S01]  /*14a0*/  CS2R R148, SRZ ;  /* 0x0000000000947805 */ /* 0x000fe2000001ff00 */
[----:B------:R-:W-:Y:S01]  /*14b0*/  IMAD R10, R28, R2, R11 ;  /* 0x000000021c0a7224 */ /* 0x000fe200078e020b */
[----:B------:R-:W-:Y:S01]  /*14c0*/  LOP3.LUT R2, RZ, R24, RZ, 0x33, !PT ;  /* 0x00000018ff027212 */ /* 0x000fe200078e33ff */
[----:B------:R-:W-:Y:S01]  /*14d0*/  IMAD.MOV R3, RZ, RZ, -R3 ;  /* 0x000000ffff037224 */ /* 0x000fe200078e0a03 */
[----:B------:R-:W-:Y:S01]  /*14e0*/  CS2R R150, SRZ ;  /* 0x0000000000967805 */ /* 0x000fe2000001ff00 */
[----:B------:R-:W-:Y:S01]  /*14f0*/  IMAD.MOV R4, RZ, RZ, -R4 ;  /* 0x000000ffff047224 */ /* 0x000fe200078e0a04 */
[----:B------:R-:W-:Y:S01]  /*1500*/  CS2R R88, SRZ ;  /* 0x0000000000587805 */ /* 0x000fe2000001ff00 */
[----:B------:R-:W-:Y:S01]  /*1510*/  IMAD.MOV R5, RZ, RZ, -R5 ;  /* 0x000000ffff057224 */ /* 0x000fe200078e0a05 */
[----:B------:R-:W-:Y:S01]  /*1520*/  CS2R R90, SRZ ;  /* 0x00000000005a7805 */ /* 0x000fe2000001ff00 */
[----:B------:R-:W-:Y:S01]  /*1530*/  @!P1 IMAD.MOV R16, RZ, RZ, -R16 ;  /* 0x000000ffff109224 */ /* 0x000fe200078e0a10 */
[----:B------:R-:W-:Y:S01]  /*1540*/  ISETP.NE.AND P1, PT, R24, RZ, PT ;  /* 0x000000ff1800720c */ /* 0x000fe20003f25270 */
[--C-:B------:R-:W-:Y:S01]  /*1550*/  @!P0 IMAD.IADD R9, R9, 0x1, -R28.reuse ;  /* 0x0000000109098824 */ /* 0x100fe200078e0a1c */
[C---:B------:R-:W-:Y:S01]  /*1560*/  ISETP.GT.U32.AND P0, PT, R28.reuse, R10, PT ;  /* 0x0000000a1c00720c */ /* 0x040fe20003f04070 */
[----:B------:R-:W-:Y:S01]  /*1570*/  @!P6 IMAD.IADD R7, R7, 0x1, -R28 ;  /* 0x000000010707e824 */ /* 0x000fe200078e0a1c */
[----:B------:R-:W-:Y:S01]  /*1580*/  CS2R R92, SRZ ;  /* 0x00000000005c7805 */ /* 0x000fe2000001ff00 */
[----:B------:R-:W-:Y:S01]  /*1590*/  IMAD R11, R28, R3, R13 ;  /* 0x000000031c0b7224 */ /* 0x000fe200078e020d */
[----:B------:R-:W-:Y:S01]  /*15a0*/  SEL R3, R2, R17, !P1 ;  /* 0x0000001102037207 */ /* 0x000fe20004800000 */
[----:B------:R-:W-:Y:S01]  /*15b0*/  IMAD R12, R28, R4, R19 ;  /* 0x000000041c0c7224 */ /* 0x000fe200078e0213 */
[----:B------:R-:W-:Y:S01]  /*15c0*/  SEL R4, R2, R16, !P1 ;  /* 0x0000001002047207 */ /* 0x000fe20004800000 */
[----:B------:R-:W-:Y:S01]  /*15d0*/  IMAD R13, R28, R5, R21 ;  /* 0x000000051c0d7224 */ /* 0x000fe200078e0215 */
[----:B------:R-:W-:Y:S01]  /*15e0*/  SEL R5, R2, R15, !P1 ;  /* 0x0000000f02057207 */ /* 0x000fe20004800000 */
[----:B------:R-:W-:Y:S01]  /*15f0*/  IMAD.HI.U32 R8, R6, R23, RZ ;  /* 0x0000001706087227 */ /* 0x000fe200078e00ff */
[----:B------:R-:W-:-:S02]  /*1600*/  SEL R2, R2, R18, !P1 ;  /* 0x0000001202027207 */ /* 0x000fc40004800000 */
[----:B------:R-:W-:Y:S02]  /*1610*/  CS2R R94, SRZ ;  /* 0x00000000005e7805 */ /* 0x000fe4000001ff00 */
[----:B------:R-:W-:Y:S01]  /*1620*/  ISETP.GT.U32.AND P1, PT, R28, R7, PT ;  /* 0x000000071c00720c */ /* 0x000fe20003f24070 */
[----:B------:R-:W-:Y:S01]  /*1630*/  IMAD.MOV R8, RZ, RZ, -R8 ;  /* 0x000000ffff087224 */ /* 0x000fe200078e0a08 */
[----:B------:R-:W-:Y:S01]  /*1640*/  IABS R21, R37 ;  /* 0x0000002500157213 */ /* 0x000fe20000000000 */
[----:B------:R-:W-:Y:S01]  /*1650*/  @!P0 IMAD.IADD R10, R10, 0x1, -R28 ;  /* 0x000000010a0a8824 */ /* 0x000fe200078e0a1c */
[C---:B------:R-:W-:Y:S01]  /*1660*/  ISETP.GT.U32.AND P6, PT, R28.reuse, R9, PT ;  /* 0x000000091c00720c */ /* 0x040fe20003fc4070 */
[----:B------:R-:W-:Y:S01]  /*1670*/  IMAD R14, R28, R8, R23 ;  /* 0x000000081c0e7224 */ /* 0x000fe200078e0217 */
[----:B------:R-:W-:Y:S01]  /*1680*/  IABS R23, R38 ;  /* 0x0000002600177213 */ /* 0x000fe20000000000 */
[----:B------:R-:W-:Y:S01]  /*1690*/  IMAD.HI.U32 R15, R6, R21, RZ ;  /* 0x00000015060f7227 */ /* 0x000fe200078e00ff */
[----:B------:R-:W-:-:S02]  /*16a0*/  ISETP.GT.U32.AND P0, PT, R28, R13, PT ;  /* 0x0000000d1c00720c */ /* 0x000fc40003f04070 */
[----:B------:R-:W-:Y:S02]  /*16b0*/  CS2R R96, SRZ ;  /* 0x0000000000607805 */ /* 0x000fe4000001ff00 */
[----:B------:R-:W-:Y:S01]  /*16c0*/  IABS R19, R36 ;  /* 0x0000002400137213 */ /* 0x000fe20000000000 */
[----:B------:R-:W-:Y:S01]  /*16d0*/  IMAD.HI.U32 R16, R6, R23, RZ ;  /* 0x0000001706107227 */ /* 0x000fe200078e00ff */
[----:B------:R-:W-:Y:S02]  /*16e0*/  CS2R R98, SRZ ;  /* 0x0000000000627805 */ /* 0x000fe4000001ff00 */
[----:B------:R-:W-:Y:S02]  /*16f0*/  CS2R R100, SRZ ;  /* 0x0000000000647805 */ /* 0x000fe4000001ff00 */
[----:B------:R-:W-:Y:S01]  /*1700*/  CS2R R102, SRZ ;  /* 0x0000000000667805 */ /* 0x000fe2000001ff00 */
[----:B------:R-:W-:Y:S01]  /*1710*/  @!P1 IMAD.IADD R7, R7, 0x1, -R28 ;  /* 0x0000000107079824 */ /* 0x000fe200078e0a1c */
[C---:B------:R-:W-:Y:S01]  /*1720*/  ISETP.GT.U32.AND P1, PT, R28.reuse, R11, PT ;  /* 0x0000000b1c00720c */ /* 0x040fe20003f24070 */
[----:B------:R-:W-:Y:S01]  /*1730*/  IMAD.MOV R18, RZ, RZ, -R15 ;  /* 0x000000ffff127224 */ /* 0x000fe200078e0a0f */
[----:B------:R-:W-:Y:S01]  /*1740*/  CS2R R104, SRZ ;  /* 0x0000000000687805 */ /* 0x000fe2000001ff00 */
[----:B------:R-:W-:Y:S01]  /*1750*/  IMAD.MOV R20, RZ, RZ, -R16 ;  /* 0x000000ffff147224 */ /* 0x000fe200078e0a10 */
[----:B------:R-:W-:Y:S01]  /*1760*/  CS2R R106, SRZ ;  /* 0x00000000006a7805 */ /* 0x000fe2000001ff00 */
[C---:B------:R-:W-:Y:S01]  /*1770*/  IMAD R16, R28.reuse, R18, R21 ;  /* 0x000000121c107224 */ /* 0x040fe200078e0215 */
[----:B------:R-:W-:Y:S01]  /*1780*/  CS2R R108, SRZ ;  /* 0x00000000006c7805 */ /* 0x000fe2000001ff00 */
[----:B------:R-:W-:Y:S01]  /*1790*/  @!P6 IMAD.IADD R9, R9, 0x1, -R28 ;  /* 0x000000010909e824 */ /* 0x000fe200078e0a1c */
[----:B------:R-:W-:Y:S01]  /*17a0*/  ISETP.GT.U32.AND P6, PT, R28, R12, PT ;  /* 0x0000000c1c00720c */ /* 0x000fe20003fc4070 */
[----:B------:R-:W-:Y:S01]  /*17b0*/  IMAD.HI.U32 R8, R6, R19, RZ ;  /* 0x0000001306087227 */ /* 0x000fe200078e00ff */
[----:B------:R-:W-:-:S02]  /*17c0*/  CS2R R110, SRZ ;  /* 0x00000000006e7805 */ /* 0x000fc4000001ff00 */
[----:B------:R-:W-:Y:S02]  /*17d0*/  CS2R R112, SRZ ;  /* 0x0000000000707805 */ /* 0x000fe4000001ff00 */
[----:B------:R-:W-:Y:S01]  /*17e0*/  CS2R R114, SRZ ;  /* 0x0000000000727805 */ /* 0x000fe2000001ff00 */
[----:B------:R-:W-:Y:S01]  /*17f0*/  @!P0 IMAD.IADD R13, R13, 0x1, -R28 ;  /* 0x000000010d0d8824 */ /* 0x000fe200078e0a1c */
[C---:B------:R-:W-:Y:S01]  /*1800*/  ISETP.GT.U32.AND P0, PT, R28.reuse, R16, PT ;  /* 0x000000101c00720c */ /* 0x040fe20003f04070 */
[----:B------:R-:W-:Y:S01]  /*1810*/  IMAD.MOV R8, RZ, RZ, -R8 ;  /* 0x000000ffff087224 */ /* 0x000fe200078e0a08 */
[----:B------:R-:W-:Y:S01]  /*1820*/  CS2R R116, SRZ ;  /* 0x0000000000747805 */ /* 0x000fe2000001ff00 */
[----:B------:R-:W-:Y:S01]  /*1830*/  @!P1 IMAD.IADD R11, R11, 0x1, -R28 ;  /* 0x000000010b0b9824 */ /* 0x000fe200078e0a1c */
[C---:B------:R-:W-:Y:S01]  /*1840*/  ISETP.GT.U32.AND P1, PT, R28.reuse, R14, PT ;  /* 0x0000000e1c00720c */ /* 0x040fe20003f24070 */
[----:B------:R-:W-:Y:S01]  /*1850*/  IMAD R15, R28, R8, R19 ;  /* 0x000000081c0f7224 */ /* 0x000fe200078e0213 */
[----:B------:R-:W-:Y:S01]  /*1860*/  CS2R R118, SRZ ;  /* 0x0000000000767805 */ /* 0x000fe2000001ff00 */
[----:B------:R-:W-:Y:S01]  /*1870*/  IMAD.HI.U32 R17, R6, R27, RZ ;  /* 0x0000001b06117227 */ /* 0x000fe200078e00ff */
[----:B------:R-:W-:-:S02]  /*1880*/  CS2R R56, SRZ ;  /* 0x0000000000387805 */ /* 0x000fc4000001ff00 */
[----:B------:R-:W-:Y:S02]  /*1890*/  CS2R R58, SRZ ;  /* 0x00000000003a7805 */ /* 0x000fe4000001ff00 */
[----:B------:R-:W-:Y:S01]  /*18a0*/  CS2R R60, SRZ ;  /* 0x00000000003c7805 */ /* 0x000fe2000001ff00 */
[--C-:B------:R-:W-:Y:S01]  /*18b0*/  @!P6 IMAD.IADD R12, R12, 0x1, -R28.reuse ;  /* 0x000000010c0ce824 */ /* 0x100fe200078e0a1c */
[C---:B------:R-:W-:Y:S01]  /*18c0*/  ISETP.GT.U32.AND P6, PT, R28.reuse, R15, PT ;  /* 0x0000000f1c00720c */ /* 0x040fe20003fc4070 */
[----:B------:R-:W-:Y:S01]  /*18d0*/  IMAD.MOV R22, RZ, RZ, -R17 ;  /* 0x000000ffff167224 */ /* 0x000fe200078e0a11 */
[----:B------:R-:W-:Y:S01]  /*18e0*/  CS2R R62, SRZ ;  /* 0x00000000003e7805 */ /* 0x000fe2000001ff00 */
[----:B------:R-:W-:Y:S01]  /*18f0*/  IMAD R17, R28, R20, R23 ;  /* 0x000000141c117224 */ /* 0x000fe200078e0217 */
[----:B------:R-:W-:Y:S01]  /*1900*/  IABS R23, R40 ;  /* 0x0000002800177213 */ /* 0x000fe20000000000 */
[----:B------:R-:W-:Y:S01]  /*1910*/  @!P0 IMAD.IADD R16, R16, 0x1, -R28 ;  /* 0x0000000110108824 */ /* 0x000fe200078e0a1c */
[C---:B------:R-:W-:Y:S01]  /*1920*/  ISETP.GT.U32.AND P0, PT, R28.reuse, R11, PT ;  /* 0x0000000b1c00720c */ /* 0x040fe20003f04070 */
[----:B------:R-:W-:Y:S01]  /*1930*/  IMAD R18, R28, R22, R27 ;  /* 0x000000161c127224 */ /* 0x000fe200078e021b */
[----:B------:R-:W-:Y:S01]  /*1940*/  IABS R27, R41 ;  /* 0x00000029001b7213 */ /* 0x000fe20000000000 */
[----:B------:R-:W-:Y:S01]  /*1950*/  IMAD.HI.U32 R8, R6, R23, RZ ;  /* 0x0000001706087227 */ /* 0x000fe200078e00ff */
[----:B------:R-:W-:-:S02]  /*1960*/  CS2R R64, SRZ ;  /* 0x0000000000407805 */ /* 0x000fc4000001ff00 */
[----:B------:R-:W-:Y:S02]  /*1970*/  CS2R R66, SRZ ;  /* 0x0000000000427805 */ /* 0x000fe4000001ff00 */
[----:B------:R-:W-:Y:S01]  /*1980*/  CS2R R68, SRZ ;  /* 0x0000000000447805 */ /* 0x000fe2000001ff00 */
[----:B------:R-:W-:Y:S01]  /*1990*/  @!P1 IMAD.IADD R14, R14, 0x1, -R28 ;  /* 0x000000010e0e9824 */ /* 0x000fe200078e0a1c */
[----:B------:R-:W-:Y:S01]  /*19a0*/  ISETP.GT.U32.AND P1, PT, R28, R17, PT ;  /* 0x000000111c00720c */ /* 0x000fe20003f24070 */
[----:B------:R-:W-:Y:S01]  /*19b0*/  IMAD.HI.U32 R19, R6, R27, RZ ;  /* 0x0000001b06137227 */ /* 0x000fe200078e00ff */
[----:B------:R-:W-:Y:S02]  /*19c0*/  CS2R R70, SRZ ;  /* 0x0000000000467805 */ /* 0x000fe4000001ff00 */
[----:B------:R-:W-:Y:S02]  /*19d0*/  CS2R R72, SRZ ;  /* 0x0000000000487805 */ /* 0x000fe4000001ff00 */
[----:B------:R-:W-:Y:S01]  /*19e0*/  CS2R R74, SRZ ;  /* 0x00000000004a7805 */ /* 0x000fe2000001ff00 */
[----:B------:R-:W-:Y:S01]  /*19f0*/  IMAD.MOV R8, RZ, RZ, -R8 ;  /* 0x000000ffff087224 */ /* 0x000fe200078e0a08 */
[----:B------:R-:W-:Y:S01]  /*1a00*/  CS2R R76, SRZ ;  /* 0x00000000004c7805 */ /* 0x000fe2000001ff00 */
[----:B------:R-:W-:Y:S01]  /*1a10*/  @!P6 IMAD.IADD R15, R15, 0x1, -R28 ;  /* 0x000000010f0fe824 */ /* 0x000fe200078e0a1c */
[C---:B------:R-:W-:Y:S01]  /*1a20*/  ISETP.GT.U32.AND P6, PT, R28.reuse, R10, PT ;  /* 0x0000000a1c00720c */ /* 0x040fe20003fc4070 */
[----:B------:R-:W-:Y:S01]  /*1a30*/  IMAD.MOV R22, RZ, RZ, -R19 ;  /* 0x000000ffff167224 */ /* 0x000fe200078e0a13 */
[----:B------:R-:W-:Y:S01]  /*1a40*/  CS2R R78, SRZ ;  /* 0x00000000004e7805 */ /* 0x000fe2000001ff00 */
[C---:B------:R-:W-:Y:S01]  /*1a50*/  IMAD R19, R28.reuse, R8, R23 ;  /* 0x000000081c137224 */ /* 0x040fe200078e0217 */
[----:B------:R-:W-:Y:S01]  /*1a60*/  CS2R R80, SRZ ;  /* 0x0000000000507805 */ /* 0x000fe2000001ff00 */
[----:B------:R-:W-:Y:S01]  /*1a70*/  IMAD.MOV.U32 R8, RZ, RZ, R7 ;  /* 0x000000ffff087224 */ /* 0x000fe200078e0007 */
[----:B------:R-:W-:Y:S01]  /*1a80*/  SHF.R.S32.HI R7, RZ, 0x1f, R0 ;  /* 0x0000001fff077819 */ /* 0x000fe20000011400 */
[----:B------:R-:W-:Y:S01]  /*1a90*/  @!P0 IMAD.IADD R11, R11, 0x1, -R28 ;  /* 0x000000010b0b8824 */ /* 0x000fe200078e0a1c */
[C---:B------:R-:W-:Y:S01]  /*1aa0*/  ISETP.GT.U32.AND P0, PT, R28.reuse, R13, PT ;  /* 0x0000000d1c00720c */ /* 0x040fe20003f04070 */
[----:B------:R-:W-:Y:S01]  /*1ab0*/  @!P3 IMAD.MOV R8, RZ, RZ, -R8 ;  /* 0x000000ffff08b224 */ /* 0x000fe200078e0a08 */
[----:B------:R-:W-:Y:S01]  /*1ac0*/  ISETP.GT.U32.AND P3, PT, R28, R14, PT ;  /* 0x0000000e1c00720c */ /* 0x000fe20003f64070 */
        /* <DEDUP_REMOVED lines=12> */
[----:B------:R-:W-:Y:S01]  /*1b90*/  @!P2 IMAD.MOV R11, RZ, RZ, -R11 ;  /* 0x000000ffff0ba224 */ /* 0x000fe200078e0a0b */
[C---:B------:R-:W-:Y:S01]  /*1ba0*/  ISETP.GT.U32.AND P2, PT, R28.reuse, R18, PT ;  /* 0x000000121c00720c */ /* 0x040fe20003f44070 */
[----:B------:R-:W-:Y:S01]  /*1bb0*/  IMAD R20, R28, R22, R27 ;  /* 0x000000161c147224 */ /* 0x000fe200078e021b */
[----:B------:R-:W-:Y:S01]  /*1bc0*/  CS2R R52, SRZ ;  /* 0x0000000000347805 */ /* 0x000fe2000001ff00 */
[----:B------:R-:W-:Y:S01]  /*1bd0*/  @!P6 IMAD.IADD R10, R10, 0x1, -R28 ;  /* 0x000000010a0ae824 */ /* 0x000fe200078e0a1c */
[C---:B------:R-:W-:Y:S01]  /*1be0*/  ISETP.GT.U32.AND P6, PT, R28.reuse, R16, PT ;  /* 0x000000101c00720c */ /* 0x040fe20003fc4070 */
[----:B------:R-:W-:Y:S01]  /*1bf0*/  IMAD.MOV R26, RZ, RZ, -R21 ;  /* 0x000000ffff1a7224 */ /* 0x000fe200078e0a15 */
[----:B------:R-:W-:Y:S01]  /*1c00*/  CS2R R54, SRZ ;  /* 0x0000000000367805 */ /* 0x000fe2000001ff00 */
[----:B------:R-:W-:Y:S01]  /*1c10*/  @!P4 IMAD.MOV R9, RZ, RZ, -R9 ;  /* 0x000000ffff09c224 */ /* 0x000fe200078e0a09 */
[C---:B------:R-:W-:Y:S01]  /*1c20*/  ISETP.GT.U32.AND P4, PT, R28.reuse, R15, PT ;  /* 0x0000000f1c00720c */ /* 0x040fe20003f84070 */
[C---:B------:R-:W-:Y:S01]  /*1c30*/  IMAD R21, R28.reuse, R24, R29 ;  /* 0x000000181c157224 */ /* 0x040fe200078e021d */
[----:B------:R-:W-:Y:S01]  /*1c40*/  UMOV UR15, URZ ;  /* 0x0000003f000f7c82 */ /* 0x000fe20008000000 */
[----:B------:R-:W-:Y:S01]  /*1c50*/  @!P5 IMAD.MOV R10, RZ, RZ, -R10 ;  /* 0x000000ffff0ad224 */ /* 0x000fe200078e0a0a */
[C---:B------:R-:W-:Y:S01]  /*1c60*/  ISETP.GT.U32.AND P5, PT, R28.reuse, R17, PT ;  /* 0x000000111c00720c */ /* 0x040fe20003fa4070 */
[----:B------:R-:W-:Y:S01]  /*1c70*/  @!P0 IMAD.IADD R13, R13, 0x1, -R28 ;  /* 0x000000010d0d8824 */ /* 0x000fe200078e0a1c */
[----:B------:R-:W-:Y:S01]  /*1c80*/  ISETP.GT.U32.AND P0, PT, R28, R20, PT ;  /* 0x000000141c00720c */ /* 0x000fe20003f04070 */
[----:B------:R-:W-:Y:S01]  /*1c90*/  IMAD.HI.U32 R6, R6, R33, RZ ;  /* 0x0000002106067227 */ /* 0x000fe200078e00ff */
[----:B------:R-:W-:Y:S01]  /*1ca0*/  UIADD3.64 UR10, UR14, -UR10, URZ ;  /* 0x8000000a0e0a7297 */ /* 0x000fe2000fffe03f */
[----:B------:R-:W-:-:S02]  /*1cb0*/  ULDC.64 UR60, c[0x0][0x210] ;  /* 0x00008400003c7ab9 */ /* 0x000fc40000000a00 */
[--C-:B------:R-:W-:Y:S01]  /*1cc0*/  @!P3 IMAD.IADD R14, R14, 0x1, -R28.reuse ;  /* 0x000000010e0eb824 */ /* 0x100fe200078e0a1c */
[----:B------:R-:W-:Y:S01]  /*1cd0*/  ISETP.GT.U32.AND P3, PT, R28, R21, PT ;  /* 0x000000151c00720c */ /* 0x000fe20003f64070 */
[----:B------:R-:W-:Y:S01]  /*1ce0*/  @!P1 IMAD.IADD R12, R12, 0x1, -R28 ;  /* 0x000000010c0c9824 */ /* 0x000fe200078e0a1c */
[C---:B------:R-:W-:Y:S01]  /*1cf0*/  ISETP.GT.U32.AND P1, PT, R28.reuse, R19, PT ;  /* 0x000000131c00720c */ /* 0x040fe20003f24070 */
[----:B------:R-:W-:Y:S02]  /*1d00*/  IMAD.MOV R6, RZ, RZ, -R6 ;  /* 0x000000ffff067224 */ /* 0x000fe400078e0a06 */
[----:B------:R-:W-:Y:S02]  /*1d10*/  IMAD R22, R28, R26, R31 ;  /* 0x0000001a1c167224 */ /* 0x000fe400078e021f */
[--C-:B------:R-:W-:Y:S01]  /*1d20*/  @!P2 IMAD.IADD R18, R18, 0x1, -R28.reuse ;  /* 0x000000011212a824 */ /* 0x100fe200078e0a1c */
[----:B------:R-:W-:Y:S01]  /*1d30*/  ISETP.GE.AND P2, PT, R34, RZ, PT ;  /* 0x000000ff2200720c */ /* 0x000fe20003f46270 */
[C---:B------:R-:W-:Y:S01]  /*1d40*/  IMAD R23, R28.reuse, R6, R33 ;  /* 0x000000061c177224 */ /* 0x040fe200078e0221 */
[----:B------:R-:W0:Y:S01]  /*1d50*/  LDC.64 R26, c[0x0][0x218] ;  /* 0x00008600ff1a7b82 */ /* 0x000e220000000a00 */
[--C-:B------:R-:W-:Y:S01]  /*1d60*/  @!P4 IMAD.IADD R15, R15, 0x1, -R28.reuse ;  /* 0x000000010f0fc824 */ /* 0x100fe200078e0a1c */
[C---:B------:R-:W-:Y:S01]  /*1d70*/  ISETP.GT.U32.AND P4, PT, R28.reuse, R22, PT ;  /* 0x000000161c00720c */ /* 0x040fe20003f84070 */
[--C-:B------:R-:W-:Y:S01]  /*1d80*/  @!P5 IMAD.IADD R17, R17, 0x1, -R28.reuse ;  /* 0x000000011111d824 */ /* 0x100fe200078e0a1c */
[----:B------:R-:W-:Y:S01]  /*1d90*/  ISETP.GT.U32.AND P5, PT, R28, R23, PT ;  /* 0x000000171c00720c */ /* 0x000fe20003fa4070 */
[--C-:B------:R-:W-:Y:S01]  /*1da0*/  @!P0 IMAD.IADD R20, R20, 0x1, -R28.reuse ;  /* 0x0000000114148824 */ /* 0x100fe200078e0a1c */
[----:B------:R-:W-:Y:S01]  /*1db0*/  ISETP.GE.AND P0, PT, R36, RZ, PT ;  /* 0x000000ff2400720c */ /* 0x000fe20003f06270 */
[--C-:B------:R-:W-:Y:S01]  /*1dc0*/  @!P3 IMAD.IADD R21, R21, 0x1, -R28.reuse ;  /* 0x000000011515b824 */ /* 0x100fe200078e0a1c */
[----:B------:R-:W-:Y:S01]  /*1dd0*/  ISETP.GE.AND P3, PT, R37, RZ, PT ;  /* 0x000000ff2500720c */ /* 0x000fe20003f66270 */
[--C-:B------:R-:W-:Y:S01]  /*1de0*/  @!P1 IMAD.IADD R19, R19, 0x1, -R28.reuse ;  /* 0x0000000113139824 */ /* 0x100fe200078e0a1c */
[----:B------:R-:W-:Y:S01]  /*1df0*/  ISETP.GE.AND P1, PT, R35, RZ, PT ;  /* 0x000000ff2300720c */ /* 0x000fe20003f26270 */
[----:B------:R-:W-:Y:S01]  /*1e00*/  @!P2 IMAD.MOV R13, RZ, RZ, -R13 ;  /* 0x000000ffff0da224 */ /* 0x000fe200078e0a0d */
[----:B------:R-:W-:Y:S01]  /*1e10*/  LEA.HI R6, R7, R0, RZ, 0x5 ;  /* 0x0000000007067211 */ /* 0x000fe200078f28ff */
[--C-:B------:R-:W-:Y:S01]  /*1e20*/  @!P6 IMAD.IADD R16, R16, 0x1, -R28.reuse ;  /* 0x000000011010e824 */ /* 0x100fe200078e0a1c */
[----:B------:R-:W-:Y:S01]  /*1e30*/  ISETP.GT.U32.AND P2, PT, R28, R19, PT ;  /* 0x000000131c00720c */ /* 0x000fe20003f44070 */
[--C-:B------:R-:W-:Y:S01]  /*1e40*/  @!P4 IMAD.IADD R22, R22, 0x1, -R28.reuse ;  /* 0x000000011616c824 */ /* 0x100fe200078e0a1c */
[----:B------:R-:W-:Y:S01]  /*1e50*/  ISETP.GE.AND P6, PT, R32, RZ, PT ;  /* 0x000000ff2000720c */ /* 0x000fe20003fc6270 */
[----:B------:R-:W-:Y:S01]  /*1e60*/  @!P5 IMAD.IADD R23, R23, 0x1, -R28 ;  /* 0x000000011717d824 */ /* 0x000fe200078e0a1c */
[----:B------:R-:W-:Y:S01]  /*1e70*/  ISETP.GE.AND P4, PT, R38, RZ, PT ;  /* 0x000000ff2600720c */ /* 0x000fe20003f86270 */
[----:B------:R-:W-:Y:S01]  /*1e80*/  @!P0 IMAD.MOV R15, RZ, RZ, -R15 ;  /* 0x000000ffff0f8224 */ /* 0x000fe200078e0a0f */
[C---:B------:R-:W-:Y:S01]  /*1e90*/  ISETP.GT.U32.AND P0, PT, R28.reuse, R21, PT ;  /* 0x000000151c00720c */ /* 0x040fe20003f04070 */
[----:B------:R-:W-:Y:S01]  /*1ea0*/  @!P3 IMAD.MOV R16, RZ, RZ, -R16 ;  /* 0x000000ffff10b224 */ /* 0x000fe200078e0a10 */
[C---:B------:R-:W-:Y:S01]  /*1eb0*/  ISETP.GT.U32.AND P3, PT, R28.reuse, R23, PT ;  /* 0x000000171c00720c */ /* 0x040fe20003f64070 */
[----:B------:R-:W-:Y:S01]  /*1ec0*/  @!P1 IMAD.MOV R14, RZ, RZ, -R14 ;  /* 0x000000ffff0e9224 */ /* 0x000fe200078e0a0e */
[----:B------:R-:W-:Y:S01]  /*1ed0*/  ISETP.GT.U32.AND P1, PT, R28, R20, PT ;  /* 0x000000141c00720c */ /* 0x000fe20003f24070 */
[----:B------:R-:W-:Y:S01]  /*1ee0*/  IMAD R2, R2, UR13, RZ ;  /* 0x0000000d02027c24 */ /* 0x000fe2000f8e02ff */
[----:B------:R-:W-:Y:S01]  /*1ef0*/  ISETP.GT.U32.AND P5, PT, R28, R18, PT ;  /* 0x000000121c00720c */ /* 0x000fe20003fa4070 */
[----:B------:R-:W-:Y:S01]  /*1f00*/  @!P2 IMAD.IADD R19, R19, 0x1, -R28 ;  /* 0x000000011313a824 */ /* 0x000fe200078e0a1c */
[----:B------:R-:W-:Y:S01]  /*1f10*/  ISETP.GE.AND P2, PT, R40, RZ, PT ;  /* 0x000000ff2800720c */ /* 0x000fe20003f46270 */
[----:B------:R-:W-:Y:S01]  /*1f20*/  @!P6 IMAD.MOV R12, RZ, RZ, -R12 ;  /* 0x000000ffff0ce224 */ /* 0x000fe200078e0a0c */
[----:B------:R-:W-:Y:S01]  /*1f30*/  ISETP.GT.U32.AND P6, PT, R28, R22, PT ;  /* 0x000000161c00720c */ /* 0x000fe20003fc4070 */
[----:B------:R-:W-:Y:S01]  /*1f40*/  @!P4 IMAD.MOV R17, RZ, RZ, -R17 ;  /* 0x000000ffff11c224 */ /* 0x000fe200078e0a11 */
[----:B------:R-:W-:Y:S01]  /*1f50*/  ISETP.GE.AND P4, PT, R30, RZ, PT ;  /* 0x000000ff1e00720c */ /* 0x000fe20003f86270 */
[--C-:B------:R-:W-:Y:S01]  /*1f60*/  @!P0 IMAD.IADD R21, R21, 0x1, -R28.reuse ;  /* 0x0000000115158824 */ /* 0x100fe200078e0a1c */
[----:B------:R-:W-:Y:S01]  /*1f70*/  ISETP.GE.AND P0, PT, R42, RZ, PT ;  /* 0x000000ff2a00720c */ /* 0x000fe20003f06270 */
[--C-:B------:R-:W-:Y:S01]  /*1f80*/  @!P3 IMAD.IADD R23, R23, 0x1, -R28.reuse ;  /* 0x000000011717b824 */ /* 0x100fe200078e0a1c */
[----:B------:R-:W-:Y:S01]  /*1f90*/  ISETP.NE.AND P3, PT, R25, RZ, PT ;  /* 0x000000ff1900720c */ /* 0x000fe20003f65270 */
[--C-:B------:R-:W-:Y:S01]  /*1fa0*/  @!P1 IMAD.IADD R20, R20, 0x1, -R28.reuse ;  /* 0x0000000114149824 */ /* 0x100fe200078e0a1c */
[----:B------:R-:W-:Y:S01]  /*1fb0*/  LOP3.LUT R25, RZ, R25, RZ, 0x33, !PT ;  /* 0x00000019ff197212 */ /* 0x000fe200078e33ff */
[--C-:B------:R-:W-:Y:S01]  /*1fc0*/  @!P5 IMAD.IADD R18, R18, 0x1, -R28.reuse ;  /* 0x000000011212d824 */ /* 0x100fe200078e0a1c */
[----:B------:R-:W-:Y:S01]  /*1fd0*/  ISETP.GE.AND P1, PT, R41, RZ, PT ;  /* 0x000000ff2900720c */ /* 0x000fe20003f26270 */
[----:B------:R-:W-:Y:S01]  /*1fe0*/  @!P2 IMAD.MOV R19, RZ, RZ, -R19 ;  /* 0x000000ffff13a224 */ /* 0x000fe200078e0a13 */
[----:B------:R-:W-:Y:S01]  /*1ff0*/  SEL R8, R25, R8, !P3 ;  /* 0x0000000819087207 */ /* 0x000fe20005800000 */
[----:B------:R-:W-:Y:S01]  /*2000*/  @!P6 IMAD.IADD R22, R22, 0x1, -R28 ;  /* 0x000000011616e824 */ /* 0x000fe200078e0a1c */
[----:B------:R-:W-:Y:S01]  /*2010*/  ISETP.GE.AND P5, PT, R39, RZ, PT ;  /* 0x000000ff2700720c */ /* 0x000fe20003fa6270 */
[----:B------:R-:W-:Y:S01]  /*2020*/  @!P4 IMAD.MOV R23, RZ, RZ, -R23 ;  /* 0x000000ffff17c224 */ /* 0x000fe200078e0a17 */
[----:B------:R-:W-:Y:S01]  /*2030*/  ISETP.GE.AND P6, PT, R43, RZ, PT ;  /* 0x000000ff2b00720c */ /* 0x000fe20003fc6270 */
[----:B------:R-:W-:Y:S01]  /*2040*/  @!P0 IMAD.MOV R21, RZ, RZ, -R21 ;  /* 0x000000ffff158224 */ /* 0x000fe200078e0a15 */
[C---:B------:R-:W-:Y:S01]  /*2050*/  SEL R9, R25.reuse, R9, !P3 ;  /* 0x0000000919097207 */ /* 0x040fe20005800000 */
[----:B------:R-:W-:Y:S01]  /*2060*/  IMAD R8, R8, UR8, RZ ;  /* 0x0000000808087c24 */ /* 0x000fe2000f8e02ff */
[----:B------:R-:W-:Y:S01]  /*2070*/  SEL R19, R25, R19, !P3 ;  /* 0x0000001319137207 */ /* 0x000fe20005800000 */
[----:B------:R-:W-:Y:S01]  /*2080*/  IMAD R5, R5, UR13, RZ ;  /* 0x0000000d05057c24 */ /* 0x000fe2000f8e02ff */
[----:B------:R-:W-:Y:S01]  /*2090*/  SEL R10, R25, R10, !P3 ;  /* 0x0000000a190a7207 */ /* 0x000fe20005800000 */
[----:B------:R-:W-:Y:S01]  /*20a0*/  IMAD R9, R9, UR8, RZ ;  /* 0x0000000809097c24 */ /* 0x000fe2000f8e02ff */
[----:B------:R-:W-:Y:S01]  /*20b0*/  SEL R11, R25, R11, !P3 ;  /* 0x0000000b190b7207 */ /* 0x000fe20005800000 */
[----:B------:R-:W-:Y:S01]  /*20c0*/  IMAD R0, R19, UR8, RZ ;  /* 0x0000000813007c24 */ /* 0x000fe2000f8e02ff */
[C---:B------:R-:W-:Y:S01]  /*20d0*/  SEL R23, R25.reuse, R23, !P3 ;  /* 0x0000001719177207 */ /* 0x040fe20005800000 */
[----:B------:R-:W-:Y:S01]  /*20e0*/  IMAD R10, R10, UR8, RZ ;  /* 0x000000080a0a7c24 */ /* 0x000fe2000f8e02ff */
[----:B------:R-:W-:Y:S01]  /*20f0*/  SEL R21, R25, R21, !P3 ;  /* 0x0000001519157207 */ /* 0x000fe20005800000 */
[----:B------:R-:W-:Y:S01]  /*2100*/  IMAD R11, R11, UR8, RZ ;  /* 0x000000080b0b7c24 */ /* 0x000fe2000f8e02ff */
[----:B------:R-:W-:Y:S01]  /*2110*/  SEL R12, R25, R12, !P3 ;  /* 0x0000000c190c7207 */ /* 0x000fe20005800000 */
[----:B------:R-:W-:Y:S01]  /*2120*/  @!P1 IMAD.MOV R20, RZ, RZ, -R20 ;  /* 0x000000ffff149224 */ /* 0x000fe200078e0a14 */
[----:B0-----:R-:W-:Y:S01]  /*2130*/  LEA R19, P2, R8, R26, 0x1 ;  /* 0x0000001a08137211 */ /* 0x001fe200078408ff */
[----:B------:R-:W-:Y:S01]  /*2140*/  IMAD R252, R23, UR8, RZ ;  /* 0x0000000817fc7c24 */ /* 0x000fe2000f8e02ff */
[----:B------:R-:W-:Y:S01]  /*2150*/  SEL R13, R25, R13, !P3 ;  /* 0x0000000d190d7207 */ /* 0x000fe20005800000 */
[----:B------:R-:W-:Y:S01]  /*2160*/  IMAD R7, R21, UR8, RZ ;  /* 0x0000000815077c24 */ /* 0x000fe2000f8e02ff */
[----:B------:R-:W-:Y:S01]  /*2170*/  SEL R14, R25, R14, !P3 ;  /* 0x0000000e190e7207 */ /* 0x000fe20005800000 */
[----:B------:R-:W-:Y:S01]  /*2180*/  IMAD R12, R12, UR8, RZ ;  /* 0x000000080c0c7c24 */ /* 0x000fe2000f8e02ff */
[-C--:B------:R-:W-:Y:S01]  /*2190*/  LEA R23, P1, R9, R26.reuse, 0x1 ;  /* 0x0000001a09177211 */ /* 0x080fe200078208ff */
[----:B------:R0:W-:Y:S01]  /*21a0*/  STL [R1+0x61c], R19 ;  /* 0x00061c1301007387 */ /* 0x0001e20000100800 */
[----:B------:R-:W-:Y:S01]  /*21b0*/  LEA R21, P0, R10, R26, 0x1 ;  /* 0x0000001a0a157211 */ /* 0x000fe200078008ff */
[----:B------:R-:W-:Y:S01]  /*21c0*/  @!P5 IMAD.MOV R18, RZ, RZ, -R18 ;  /* 0x000000ffff12d224 */ /* 0x000fe200078e0a12 */
[C---:B------:R-:W-:Y:S01]  /*21d0*/  SEL R15, R25.reuse, R15, !P3 ;  /* 0x0000000f190f7207 */ /* 0x040fe20005800000 */
[----:B------:R-:W-:Y:S01]  /*21e0*/  @!P6 IMAD.MOV R22, RZ, RZ, -R22 ;  /* 0x000000ffff16e224 */ /* 0x000fe200078e0a16 */
[----:B------:R-:W-:Y:S01]  /*21f0*/  SEL R16, R25, R16, !P3 ;  /* 0x0000001019107207 */ /* 0x000fe20005800000 */
[----:B------:R-:W-:Y:S01]  /*2200*/  IMAD R13, R13, UR8, RZ ;  /* 0x000000080d0d7c24 */ /* 0x000fe2000f8e02ff */
[----:B------:R1:W-:Y:S01]  /*2210*/  STL [R1+0x614], R23 ;  /* 0x0006141701007387 */ /* 0x0003e20000100800 */
[----:B------:R-:W-:Y:S01]  /*2220*/  IMAD R14, R14, UR8, RZ ;  /* 0x000000080e0e7c24 */ /* 0x000fe2000f8e02ff */
[----:B------:R-:W-:Y:S01]  /*2230*/  SEL R17, R25, R17, !P3 ;  /* 0x0000001119117207 */ /* 0x000fe20005800000 */
[----:B------:R-:W-:Y:S01]  /*2240*/  IMAD R15, R15, UR8, RZ ;  /* 0x000000080f0f7c24 */ /* 0x000fe2000f8e02ff */
[----:B0-----:R-:W-:Y:S01]  /*2250*/  LEA R19, P4, R11, R26, 0x1 ;  /* 0x0000001a0b137211 */ /* 0x001fe200078808ff */
[----:B------:R0:W-:Y:S01]  /*2260*/  STL [R1+0x60c], R21 ;  /* 0x00060c1501007387 */ /* 0x0001e20000100800 */
[C---:B------:R-:W-:Y:S01]  /*2270*/  SEL R18, R25.reuse, R18, !P3 ;  /* 0x0000001219127207 */ /* 0x040fe20005800000 */
[----:B------:R-:W-:Y:S01]  /*2280*/  IMAD R16, R16, UR8, RZ ;  /* 0x0000000810107c24 */ /* 0x000fe2000f8e02ff */
[----:B------:R-:W-:Y:S01]  /*2290*/  SEL R20, R25, R20, !P3 ;  /* 0x0000001419147207 */ /* 0x000fe20005800000 */
[----:B------:R2:W-:Y:S01]  /*22a0*/  STL [R1+0x604], R19 ;  /* 0x0006041301007387 */ /* 0x0005e20000100800 */
[----:B-1----:R-:W-:Y:S01]  /*22b0*/  LEA R23, P6, R12, R26, 0x1 ;  /* 0x0000001a0c177211 */ /* 0x002fe200078c08ff */
[----:B------:R-:W-:Y:S01]  /*22c0*/  IMAD R17, R17, UR8, RZ ;  /* 0x0000000811117c24 */ /* 0x000fe2000f8e02ff */
[----:B------:R-:W-:Y:S01]  /*22d0*/  SEL R22, R25, R22, !P3 ;  /* 0x0000001619167207 */ /* 0x000fe20005800000 */
[----:B------:R-:W-:Y:S01]  /*22e0*/  IMAD R18, R18, UR8, RZ ;  /* 0x0000000812127c24 */ /* 0x000fe2000f8e02ff */
[----:B------:R-:W-:Y:S01]  /*22f0*/  LEA.HI.X.SX32 R8, R8, R27, 0x1, P2 ;  /* 0x0000001b08087211 */ /* 0x000fe200010f0eff */
[----:B------:R-:W-:Y:S01]  /*2300*/  STL [R1+0x5fc], R23 ;  /* 0x0005fc1701007387 */ /* 0x000fe20000100800 */
[----:B0-----:R-:W-:Y:S01]  /*2310*/  LEA R21, P5, R13, R26, 0x1 ;  /* 0x0000001a0d157211 */ /* 0x001fe200078a08ff */
[----:B------:R-:W-:Y:S01]  /*2320*/  IMAD R20, R20, UR8, RZ ;  /* 0x0000000814147c24 */ /* 0x000fe2000f8e02ff */
[----:B------:R-:W-:-:S02]  /*2330*/  CS2R R24, SRZ ;  /* 0x0000000000187805 */ /* 0x000fc4000001ff00 */
[----:B--2---:R-:W-:Y:S01]  /*2340*/  LEA R19, P3, R14, R26, 0x1 ;  /* 0x0000001a0e137211 */ /* 0x004fe200078608ff */
[----:B------:R-:W-:Y:S01]  /*2350*/  IMAD R4, R4, UR13, RZ ;  /* 0x0000000d04047c24 */ /* 0x000fe2000f8e02ff */
[----:B------:R0:W-:Y:S01]  /*2360*/  STL [R1+0x5f4], R21 ;  /* 0x0005f41501007387 */ /* 0x0001e20000100800 */
[----:B------:R-:W-:Y:S01]  /*2370*/  IMAD R3, R3, UR13, RZ ;  /* 0x0000000d03037c24 */ /* 0x000fe2000f8e02ff */
[----:B------:R-:W-:Y:S01]  /*2380*/  CS2R R28, SRZ ;  /* 0x00000000001c7805 */ /* 0x000fe2000001ff00 */
[----:B------:R-:W-:Y:S01]  /*2390*/  IMAD.WIDE R250, R4, 0x2, RZ ;  /* 0x0000000204fa7825 */ /* 0x000fe200078e02ff */
[----:B------:R1:W-:Y:S01]  /*23a0*/  STL [R1+0x5ec], R19 ;  /* 0x0005ec1301007387 */ /* 0x0003e20000100800 */
[----:B------:R-:W-:Y:S02]  /*23b0*/  SHF.R.S32.HI R4, RZ, 0x5, R6 ;  /* 0x00000005ff047819 */ /* 0x000fe40000011406 */
[----:B------:R-:W-:Y:S01]  /*23c0*/  CS2R R30, SRZ ;  /* 0x00000000001e7805 */ /* 0x000fe2000001ff00 */
[----:B------:R-:W-:Y:S01]  /*23d0*/  IMAD.WIDE R248, R3, 0x2, RZ ;  /* 0x0000000203f87825 */ /* 0x000fe200078e02ff */
[----:B------:R2:W-:Y:S01]  /*23e0*/  STL [R1+0x618], R8 ;  /* 0x0006180801007387 */ /* 0x0005e20000100800 */
[----:B------:R-:W-:-:S02]  /*23f0*/  CS2R R32, SRZ ;  /* 0x0000000000207805 */ /* 0x000fc4000001ff00 */
[-C--:B0-----:R-:W-:Y:S01]  /*2400*/  LEA R21, P2, R15, R26.reuse, 0x1 ;  /* 0x0000001a0f157211 */ /* 0x081fe200078408ff */
[----:B------:R-:W-:Y:S01]  /*2410*/  IMAD R22, R22, UR8, RZ ;  /* 0x0000000816167c24 */ /* 0x000fe2000f8e02ff */
[----:B------:R-:W-:Y:S01]  /*2420*/  UMOV UR8, URZ ;  /* 0x0000003f00087c82 */ /* 0x000fe20008000000 */
[----:B------:R-:W-:Y:S02]  /*2430*/  CS2R R34, SRZ ;  /* 0x0000000000227805 */ /* 0x000fe4000001ff00 */
[-C--:B-1----:R-:W-:Y:S01]  /*2440*/  LEA.HI.X.SX32 R19, R9, R27.reuse, 0x1, P1 ;  /* 0x0000001b09137211 */ /* 0x082fe200008f0eff */
[----:B------:R-:W-:Y:S01]  /*2450*/  STL [R1+0x5e4], R21 ;  /* 0x0005e41501007387 */ /* 0x000fe20000100800 */
[----:B------:R-:W-:Y:S02]  /*2460*/  LEA.HI.X.SX32 R9, R10, R27, 0x1, P0 ;  /* 0x0000001b0a097211 */ /* 0x000fe400000f0eff */
[----:B------:R-:W-:Y:S02]  /*2470*/  CS2R R36, SRZ ;  /* 0x0000000000247805 */ /* 0x000fe4000001ff00 */
[-C--:B--2---:R-:W-:Y:S01]  /*2480*/  LEA R8, P1, R16, R26.reuse, 0x1 ;  /* 0x0000001a10087211 */ /* 0x084fe200078208ff */
[----:B------:R-:W-:Y:S01]  /*2490*/  STL [R1+0x610], R19 ;  /* 0x0006101301007387 */ /* 0x000fe20000100800 */
[----:B------:R-:W-:-:S02]  /*24a0*/  LEA R10, P0, R17, R26, 0x1 ;  /* 0x0000001a110a7211 */ /* 0x000fc400078008ff */
[----:B------:R-:W-:Y:S02]  /*24b0*/  CS2R R38, SRZ ;  /* 0x0000000000267805 */ /* 0x000fe4000001ff00 */
[----:B------:R-:W-:Y:S01]  /*24c0*/  CS2R R40, SRZ ;  /* 0x0000000000287805 */ /* 0x000fe2000001ff00 */
[----:B------:R0:W-:Y:S01]  /*24d0*/  STL [R1+0x5dc], R8 ;  /* 0x0005dc0801007387 */ /* 0x0001e20000100800 */
[----:B------:R-:W-:-:S03]  /*24e0*/  CS2R R42, SRZ ;  /* 0x00000000002a7805 */ /* 0x000fc6000001ff00 */
[----:B------:R1:W-:Y:S04]  /*24f0*/  STL [R1+0x608], R9 ;  /* 0x0006080901007387 */ /* 0x0003e80000100800 */
[----:B------:R2:W-:Y:S01]  /*2500*/  STL [R1+0xa0], R10 ;  /* 0x0000a00a01007387 */ /* 0x0005e20000100800 */
[----:B0-----:R-:W-:Y:S02]  /*2510*/  LEA.HI.X.SX32 R8, R11, R27, 0x1, P4 ;  /* 0x0000001b0b087211 */ /* 0x001fe400020f0eff */
[----:B-1----:R-:W-:-:S03]  /*2520*/  LEA R9, P4, R18, R26, 0x1 ;  /* 0x0000001a12097211 */ /* 0x002fc600078808ff */
[----:B------:R0:W-:Y:S01]  /*2530*/  STL [R1+0x600], R8 ;  /* 0x0006000801007387 */ /* 0x0001e20000100800 */
[----:B--2---:R-:W-:-:S03]  /*2540*/  LEA.HI.X.SX32 R10, R12, R27, 0x1, P6 ;  /* 0x0000001b0c0a7211 */ /* 0x004fc600030f0eff */
[----:B------:R1:W-:Y:S04]  /*2550*/  STL [R1+0x98], R9 ;  /* 0x0000980901007387 */ /* 0x0003e80000100800 */
[----:B------:R-:W-:Y:S01]  /*2560*/  STL [R1+0x5f8], R10 ;  /* 0x0005f80a01007387 */ /* 0x000fe20000100800 */
[----:B0-----:R-:W-:Y:S02]  /*2570*/  LEA R8, P6, R0, R26, 0x1 ;  /* 0x0000001a00087211 */ /* 0x001fe400078c08ff */
[----:B-1----:R-:W-:-:S03]  /*2580*/  LEA.HI.X.SX32 R9, R13, R27, 0x1, P5 ;  /* 0x0000001b0d097211 */ /* 0x002fc600028f0eff */
[----:B------:R0:W-:Y:S01]  /*2590*/  STL [R1+0x90], R8 ;  /* 0x0000900801007387 */ /* 0x0001e20000100800 */
[-C--:B------:R-:W-:Y:S02]  /*25a0*/  LEA R19, P5, R20, R26.reuse, 0x1 ;  /* 0x0000001a14137211 */ /* 0x080fe400078a08ff */
[-C--:B------:R-:W-:Y:S01]  /*25b0*/  LEA.HI.X.SX32 R0, R0, R27.reuse, 0x1, P6 ;  /* 0x0000001b00007211 */ /* 0x080fe200030f0eff */
[----:B------:R1:W-:Y:S01]  /*25c0*/  STL [R1+0x5f0], R9 ;  /* 0x0005f00901007387 */ /* 0x0003e20000100800 */
[-C--:B0-----:R-:W-:Y:S02]  /*25d0*/  LEA.HI.X.SX32 R8, R14, R27.reuse, 0x1, P3 ;  /* 0x0000001b0e087211 */ /* 0x081fe400018f0eff */
[-C--:B------:R-:W-:Y:S02]  /*25e0*/  LEA R21, P3, R7, R26.reuse, 0x1 ;  /* 0x0000001a07157211 */ /* 0x080fe400078608ff */
[----:B-1----:R-:W-:Y:S01]  /*25f0*/  LEA.HI.X.SX32 R9, R15, R27, 0x1, P2 ;  /* 0x0000001b0f097211 */ /* 0x002fe200010f0eff */
[----:B------:R0:W-:Y:S01]  /*2600*/  STL [R1+0x5e8], R8 ;  /* 0x0005e80801007387 */ /* 0x0001e20000100800 */
[----:B------:R-:W-:-:S03]  /*2610*/  LEA R23, P2, R22, R26, 0x1 ;  /* 0x0000001a16177211 */ /* 0x000fc600078408ff */
[----:B------:R1:W-:Y:S01]  /*2620*/  STL [R1+0x5e0], R9 ;  /* 0x0005e00901007387 */ /* 0x0003e20000100800 */
[-C--:B------:R-:W-:Y:S02]  /*2630*/  LEA.HI.X.SX32 R22, R22, R27.reuse, 0x1, P2 ;  /* 0x0000001b16167211 */ /* 0x080fe400010f0eff */
[-C--:B0-----:R-:W-:Y:S02]  /*2640*/  LEA.HI.X.SX32 R8, R16, R27.reuse, 0x1, P1 ;  /* 0x0000001b10087211 */ /* 0x081fe400008f0eff */
[C---:B------:R-:W-:Y:S02]  /*2650*/  LEA R10, P1, R252.reuse, R26, 0x1 ;  /* 0x0000001afc0a7211 */ /* 0x040fe400078208ff */
[-C--:B-1----:R-:W-:Y:S01]  /*2660*/  LEA.HI.X.SX32 R9, R17, R27.reuse, 0x1, P0 ;  /* 0x0000001b11097211 */ /* 0x082fe200000f0eff */
[----:B------:R0:W-:Y:S01]  /*2670*/  STL [R1+0xa4], R8 ;  /* 0x0000a40801007387 */ /* 0x0001e20000100800 */
[----:B------:R-:W-:-:S03]  /*2680*/  LEA.HI.X.SX32 R252, R252, R27, 0x1, P1 ;  /* 0x0000001bfcfc7211 */ /* 0x000fc600008f0eff */
[----:B------:R-:W-:Y:S04]  /*2690*/  STL [R1+0x80], R10 ;  /* 0x0000800a01007387 */ /* 0x000fe80000100800 */
[----:B------:R-:W-:Y:S01]  /*26a0*/  STL [R1+0x9c], R9 ;  /* 0x00009c0901007387 */ /* 0x000fe20000100800 */
[-C--:B0-----:R-:W-:Y:S02]  /*26b0*/  LEA.HI.X.SX32 R8, R18, R27.reuse, 0x1, P4 ;  /* 0x0000001b12087211 */ /* 0x081fe400020f0eff */
[-C--:B------:R-:W-:Y:S02]  /*26c0*/  LEA.HI.X.SX32 R18, R20, R27.reuse, 0x1, P5 ;  /* 0x0000001b14127211 */ /* 0x080fe400028f0eff */
[----:B------:R-:W-:Y:S01]  /*26d0*/  LEA.HI.X.SX32 R20, R7, R27, 0x1, P3 ;  /* 0x0000001b07147211 */ /* 0x000fe200018f0eff */
[----:B------:R-:W-:Y:S01]  /*26e0*/  STL [R1+0x94], R8 ;  /* 0x0000940801007387 */ /* 0x000fe20000100800 */
[----:B------:R-:W0:Y:S01]  /*26f0*/  LDC R7, c[0x0][0x238] ;  /* 0x00008e00ff077b82 */ /* 0x000e220000000800 */
[----:B------:R-:W-:-:S02]  /*2700*/  CS2R R26, SRZ ;  /* 0x00000000001a7805 */ /* 0x000fc4000001ff00 */
[----:B------:R1:W-:Y:S04]  /*2710*/  STL.64 [R1+0x638], R18 ;  /* 0x0006381201007387 */ /* 0x0003e80000100a00 */
[----:B------:R2:W-:Y:S04]  /*2720*/  STL [R1+0x84], R0 ;  /* 0x0000840001007387 */ /* 0x0005e80000100800 */
[----:B------:R3:W-:Y:S04]  /*2730*/  STL.64 [R1+0x640], R20 ;  /* 0x0006401401007387 */ /* 0x0007e80000100a00 */
[----:B------:R-:W-:Y:S01]  /*2740*/  STL [R1], RZ ;  /* 0x000000ff01007387 */ /* 0x000fe20000100800 */
[----:B-1----:R-:W-:-:S02]  /*2750*/  IMAD.WIDE R18, R2, 0x2, RZ ;  /* 0x0000000202127825 */ /* 0x002fc400078e02ff */
[----:B------:R-:W1:Y:S01]  /*2760*/  LDC R2, c[0x0][0x238] ;  /* 0x00008e00ff027b82 */ /* 0x000e620000000800 */
[----:B------:R-:W-:Y:S01]  /*2770*/  STL [R1+0x4], RZ ;  /* 0x000004ff01007387 */ /* 0x000fe20000100800 */
[----:B--2---:R-:W-:Y:S01]  /*2780*/  IMAD.U32 R0, RZ, RZ, UR12 ;  /* 0x0000000cff007e24 */ /* 0x004fe2000f8e00ff */
[----:B------:R-:W-:Y:S02]  /*2790*/  UIADD3 UR12, UP0, UR5, 0x80, URZ ;  /* 0x00000080050c7890 */ /* 0x000fe4000ff1e03f */
[----:B------:R-:W-:Y:S01]  /*27a0*/  STL [R1+0x8], RZ ;  /* 0x000008ff01007387 */ /* 0x000fe20000100800 */
[----:B---3--:R-:W-:Y:S01]  /*27b0*/  IMAD.WIDE R20, R5, 0x2, RZ ;  /* 0x0000000205147825 */ /* 0x008fe200078e02ff */
[----:B------:R-:W-:Y:S02]  /*27c0*/  UIADD3.X UR9, UR8, 0x40000040, URZ, UP0, !UPT ;  /* 0x4000004008097890 */ /* 0x000fe400087fe43f */
[----:B------:R-:W-:Y:S01]  /*27d0*/  STL [R1+0xc], RZ ;  /* 0x00000cff01007387 */ /* 0x000fe20000100800 */
[C---:B0-----:R-:W-:Y:S01]  /*27e0*/  IMAD R10, R7.reuse, 0x1e, RZ ;  /* 0x0000001e070a7824 */ /* 0x041fe200078e02ff */
[----:B------:R-:W-:Y:S01]  /*27f0*/  UMOV UR8, UR12 ;  /* 0x0000000c00087c82 */ /* 0x000fe20008000000 */
[C---:B------:R-:W-:Y:S01]  /*2800*/  IMAD R11, R7.reuse, 0x1d, RZ ;  /* 0x0000001d070b7824 */ /* 0x040fe200078e02ff */
[----:B------:R-:W-:Y:S01]  /*2810*/  STL [R1+0x10], RZ ;  /* 0x000010ff01007387 */ /* 0x000fe20000100800 */
[C---:B------:R-:W-:Y:S01]  /*2820*/  IMAD R12, R7.reuse, 0x1c, RZ ;  /* 0x0000001c070c7824 */ /* 0x040fe200078e02ff */
[----:B------:R-:W-:Y:S01]  /*2830*/  UIADD3.64 UR18, UR8, 0x80, URZ ;  /* 0x0000008008127897 */ /* 0x000fe2000fffe03f */
        /* <DEDUP_REMOVED lines=8> */
[----:B-1----:R-:W-:Y:S01]  /*28c0*/  IMAD R2, R2, 0x1f, RZ ;  /* 0x0000001f02027824 */ /* 0x002fe200078e02ff */
[----:B------:R-:W-:Y:S01]  /*28d0*/  STL [R1+0x1c], RZ ;  /* 0x00001cff01007387 */ /* 0x000fe20000100800 */
[----:B------:R-:W-:Y:S01]  /*28e0*/  IMAD R17, R7, 0x17, RZ ;  /* 0x0000001707117824 */ /* 0x000fe200078e02ff */
[----:B------:R-:W-:Y:S01]  /*28f0*/  UIADD3.64 UR16, UR8, 0x200, URZ ;  /* 0x0000020008107897 */ /* 0x000fe2000fffe03f */
[----:B------:R-:W-:Y:S01]  /*2900*/  IMAD.WIDE R2, R2, 0x2, R18 ;  /* 0x0000000202027825 */ /* 0x000fe200078e0212 */
[----:B------:R-:W-:Y:S01]  /*2910*/  STL [R1+0x20], RZ ;  /* 0x000020ff01007387 */ /* 0x000fe20000100800 */
[----:B------:R-:W-:-:S02]  /*2920*/  UIADD3.64 UR20, UR8, 0x280, URZ ;  /* 0x0000028008147897 */ /* 0x000fc4000fffe03f */
[C---:B------:R-:W-:Y:S01]  /*2930*/  IMAD R8, R7.reuse, 0xa, RZ ;  /* 0x0000000a07087824 */ /* 0x040fe200078e02ff */
[----:B------:R-:W-:Y:S01]  /*2940*/  STL [R1+0x24], RZ ;  /* 0x000024ff01007387 */ /* 0x000fe20000100800 */
[C---:B------:R-:W-:Y:S01]  /*2950*/  IMAD R9, R7.reuse, 0x9, RZ ;  /* 0x0000000907097824 */ /* 0x040fe200078e02ff */
[----:B------:R-:W-:Y:S01]  /*2960*/  UIADD3.64 UR24, UR8, 0x300, URZ ;  /* 0x0000030008187897 */ /* 0x000fe2000fffe03f */
[----:B------:R-:W-:Y:S01]  /*2970*/  IMAD.SHL.U32 R7, R7, 0x2, RZ ;  /* 0x0000000207077824 */ /* 0x000fe200078e00ff */
[----:B------:R-:W-:Y:S01]  /*2980*/  STL [R1+0x28], RZ ;  /* 0x000028ff01007387 */ /* 0x000fe20000100800 */
[----:B------:R-:W-:Y:S02]  /*2990*/  UIADD3.64 UR28, UR8, 0x380, URZ ;  /* 0x00000380081c7897 */ /* 0x000fe4000fffe03f */
[----:B------:R-:W-:Y:S01]  /*29a0*/  UIADD3.64 UR32, UR8, 0x400, URZ ;  /* 0x0000040008207897 */ /* 0x000fe2000fffe03f */
[----:B------:R-:W-:Y:S01]  /*29b0*/  STL [R1+0x2c], RZ ;  /* 0x00002cff01007387 */ /* 0x000fe20000100800 */
[----:B------:R-:W-:-:S02]  /*29c0*/  UIADD3.64 UR36, UR8, 0x480, URZ ;  /* 0x0000048008247897 */ /* 0x000fc4000fffe03f */
[----:B------:R-:W-:Y:S01]  /*29d0*/  UIADD3.64 UR40, UR8, 0x500, URZ ;  /* 0x0000050008287897 */ /* 0x000fe2000fffe03f */
[----:B------:R-:W-:Y:S01]  /*29e0*/  STL [R1+0x30], RZ ;  /* 0x000030ff01007387 */ /* 0x000fe20000100800 */
[----:B------:R-:W-:Y:S02]  /*29f0*/  UIADD3.64 UR44, UR8, 0x580, URZ ;  /* 0x00000580082c7897 */ /* 0x000fe4000fffe03f */
[----:B------:R-:W-:Y:S01]  /*2a00*/  UIADD3.64 UR48, UR8, 0x600, URZ ;  /* 0x0000060008307897 */ /* 0x000fe2000fffe03f */
[----:B------:R-:W-:Y:S01]  /*2a10*/  STL [R1+0x34], RZ ;  /* 0x000034ff01007387 */ /* 0x000fe20000100800 */
[----:B------:R-:W-:Y:S02]  /*2a20*/  UIADD3.64 UR52, UR8, 0x680, URZ ;  /* 0x0000068008347897 */ /* 0x000fe4000fffe03f */
[----:B------:R-:W-:Y:S01]  /*2a30*/  UIADD3.64 UR56, UR8, 0x700, URZ ;  /* 0x0000070008387897 */ /* 0x000fe2000fffe03f */
[----:B------:R-:W-:Y:S04]  /*2a40*/  STL [R1+0x38], RZ ;  /* 0x000038ff01007387 */ /* 0x000fe80000100800 */
        /* <DEDUP_REMOVED lines=17> */
[----:B------:R-:W-:Y:S04]  /*2b60*/  STL.64 [R1+0xe0], R18 ;  /* 0x0000e01201007387 */ /* 0x000fe80000100a00 */
[----:B------:R-:W-:Y:S04]  /*2b70*/  STL.64 [R1+0x88], R20 ;  /* 0x0000881401007387 */ /* 0x000fe80000100a00 */
[----:B------:R0:W-:Y:S04]  /*2b80*/  STL [R1+0x5d8], R4 ;  /* 0x0005d80401007387 */ /* 0x0001e80000100800 */
[----:B------:R1:W-:Y:S01]  /*2b90*/  STL.64 [R1+0x4a0], R2 ;  /* 0x0004a00201007387 */ /* 0x0003e20000100a00 */
[----:B0-----:R-:W-:-:S05]  /*2ba0*/  IMAD.WIDE R4, R10, 0x2, R20 ;  /* 0x000000020a047825 */ /* 0x001fca00078e0214 */
[----:B------:R0:W-:Y:S01]  /*2bb0*/  STL.64 [R1+0x498], R4 ;  /* 0x0004980401007387 */ /* 0x0001e20000100a00 */
[----:B-1----:R-:W-:-:S05]  /*2bc0*/  IMAD.WIDE R2, R10, 0x2, R250 ;  /* 0x000000020a027825 */ /* 0x002fca00078e02fa */
        /* <DEDUP_REMOVED lines=11> */
[----:B-1----:R-:W-:-:S04]  /*2c80*/  IMAD.WIDE R2, R11, 0x2, R18 ;  /* 0x000000020b027825 */ /* 0x002fc800078e0212 */
[C---:B------:R-:W-:Y:S01]  /*2c90*/  IMAD.WIDE R10, R12.reuse, 0x2, R250 ;  /* 0x000000020c0a7825 */ /* 0x040fe200078e02fa */
[----:B------:R1:W-:Y:S03]  /*2ca0*/  STL.64 [R1+0x460], R2 ;  /* 0x0004600201007387 */ /* 0x0003e60000100a00 */
[----:B0-----:R-:W-:-:S05]  /*2cb0*/  IMAD.WIDE R4, R12, 0x2, R20 ;  /* 0x000000020c047825 */ /* 0x001fca00078e0214 */
[----:B------:R0:W-:Y:S01]  /*2cc0*/  STL.64 [R1+0x458], R4 ;  /* 0x0004580401007387 */ /* 0x0001e20000100a00 */
[----:B-1----:R-:W-:-:S03]  /*2cd0*/  IMAD.WIDE R2, R12, 0x2, R248 ;  /* 0x000000020c027825 */ /* 0x002fc600078e02f8 */
[----:B------:R1:W-:Y:S04]  /*2ce0*/  STL.64 [R1+0x450], R10 ;  /* 0x0004500a01007387 */ /* 0x0003e80000100a00 */
[----:B------:R2:W-:Y:S01]  /*2cf0*/  STL.64 [R1+0x448], R2 ;  /* 0x0004480201007387 */ /* 0x0005e20000100a00 */
[----:B0-----:R-:W-:-:S04]  /*2d00*/  IMAD.WIDE R4, R12, 0x2, R18 ;  /* 0x000000020c047825 */ /* 0x001fc800078e0212 */
[C---:B-1----:R-:W-:Y:S01]  /*2d10*/  IMAD.WIDE R10, R13.reuse, 0x2, R20 ;  /* 0x000000020d0a7825 */ /* 0x042fe200078e0214 */
[----:B------:R0:W-:Y:S03]  /*2d20*/  STL.64 [R1+0x440], R4 ;  /* 0x0004400401007387 */ /* 0x0001e60000100a00 */
[C---:B--2---:R-:W-:Y:S01]  /*2d30*/  IMAD.WIDE R2, R13.reuse, 0x2, R250 ;  /* 0x000000020d027825 */ /* 0x044fe200078e02fa */
[----:B------:R1:W-:Y:S04]  /*2d40*/  STL.64 [R1+0x438], R10 ;  /* 0x0004380a01007387 */ /* 0x0003e80000100a00 */
[----:B------:R2:W-:Y:S01]  /*2d50*/  STL.64 [R1+0x430], R2 ;  /* 0x0004300201007387 */ /* 0x0005e20000100a00 */
[----:B0-----:R-:W-:-:S04]  /*2d60*/  IMAD.WIDE R4, R13, 0x2, R248 ;  /* 0x000000020d047825 */ /* 0x001fc800078e02f8 */
[----:B-1----:R-:W-:Y:S01]  /*2d70*/  IMAD.WIDE R10, R13, 0x2, R18 ;  /* 0x000000020d0a7825 */ /* 0x002fe200078e0212 */
[----:B------:R0:W-:Y:S03]  /*2d80*/  STL.64 [R1+0x428], R4 ;  /* 0x0004280401007387 */ /* 0x0001e60000100a00 */
[C---:B--2---:R-:W-:Y:S01]  /*2d90*/  IMAD.WIDE R2, R14.reuse, 0x2, R20 ;  /* 0x000000020e027825 */ /* 0x044fe200078e0214 */
[----:B------:R1:W-:Y:S03]  /*2da0*/  STL.64 [R1+0x420], R10 ;  /* 0x0004200a01007387 */ /* 0x0003e60000100a00 */
[----:B------:R-:W-:Y:S01]  /*2db0*/  IMAD.WIDE R12, R17, 0x2, R18 ;  /* 0x00000002110c7825 */ /* 0x000fe200078e0212 */
[----:B------:R2:W-:Y:S03]  /*2dc0*/  STL.64 [R1+0x418], R2 ;  /* 0x0004180201007387 */ /* 0x0005e60000100a00 */
[----:B0-----:R-:W-:-:S04]  /*2dd0*/  IMAD.WIDE R4, R14, 0x2, R250 ;  /* 0x000000020e047825 */ /* 0x001fc800078e02fa */
[C---:B-1----:R-:W-:Y:S01]  /*2de0*/  IMAD.WIDE R10, R14.reuse, 0x2, R248 ;  /* 0x000000020e0a7825 */ /* 0x042fe200078e02f8 */
[----:B------:R0:W-:Y:S03]  /*2df0*/  STL.64 [R1+0x410], R4 ;  /* 0x0004100401007387 */ /* 0x0001e60000100a00 */
[----:B--2---:R-:W-:Y:S01]  /*2e00*/  IMAD.WIDE R2, R14, 0x2, R18 ;  /* 0x000000020e027825 */ /* 0x004fe200078e0212 */
        /* <DEDUP_REMOVED lines=18> */
[----:B------:R1:W-:Y:S04]  /*2f30*/  STL.64 [R1+0x3c0], R10 ;  /* 0x0003c00a01007387 */ /* 0x0003e80000100a00 */
[----:B------:R2:W-:Y:S01]  /*2f40*/  STL.64 [R1+0x3b8], R2 ;  /* 0x0003b80201007387 */ /* 0x0005e20000100a00 */
[----:B0-----:R-:W0:Y:S01]  /*2f50*/  LDC R5, c[0x0][0x238] ;  /* 0x00008e00ff057b82 */ /* 0x001e220000000800 */
[----:B-1----:R-:W-:-:S04]  /*2f60*/  IMAD.WIDE R10, R17, 0x2, R250 ;  /* 0x00000002110a7825 */ /* 0x002fc800078e02fa */
[----:B--2---:R-:W-:Y:S01]  /*2f70*/  IMAD.WIDE R2, R17, 0x2, R248 ;  /* 0x0000000211027825 */ /* 0x004fe200078e02f8 */
[----:B------:R-:W-:Y:S04]  /*2f80*/  STL.64 [R1+0x3b0], R10 ;  /* 0x0003b00a01007387 */ /* 0x000fe80000100a00 */
[----:B------:R1:W-:Y:S04]  /*2f90*/  STL.64 [R1+0x3a8], R2 ;  /* 0x0003a80201007387 */ /* 0x0003e80000100a00 */
[----:B------:R2:W-:Y:S01]  /*2fa0*/  STL.64 [R1+0x3a0], R12 ;  /* 0x0003a00c01007387 */ /* 0x0005e20000100a00 */
[----:B0-----:R-:W-:Y:S01]  /*2fb0*/  IMAD R5, R5, 0x16, RZ ;  /* 0x0000001605057824 */ /* 0x001fe200078e02ff */
[----:B-1----:R-:W0:Y:S03]  /*2fc0*/  LDC R2, c[0x0][0x238] ;  /* 0x00008e00ff027b82 */ /* 0x002e260000000800 */
[----:B------:R-:W-:-:S04]  /*2fd0*/  IMAD.WIDE R10, R5, 0x2, R20 ;  /* 0x00000002050a7825 */ /* 0x000fc800078e0214 */
[C---:B------:R-:W-:Y:S01]  /*2fe0*/  IMAD.WIDE R14, R5.reuse, 0x2, R248 ;  /* 0x00000002050e7825 */ /* 0x040fe200078e02f8 */
[----:B------:R1:W-:Y:S03]  /*2ff0*/  STL.64 [R1+0x398], R10 ;  /* 0x0003980a01007387 */ /* 0x0003e60000100a00 */
[----:B--2---:R-:W-:-:S04]  /*3000*/  IMAD.WIDE R12, R5, 0x2, R18 ;  /* 0x00000002050c7825 */ /* 0x004fc800078e0212 */
[----:B-1----:R-:W-:Y:S02]  /*3010*/  IMAD.WIDE R10, R5, 0x2, R250 ;  /* 0x00000002050a7825 */ /* 0x002fe400078e02fa */
[----:B------:R-:W1:Y:S02]  /*3020*/  LDC R5, c[0x0][0x238] ;  /* 0x00008e00ff057b82 */ /* 0x000e640000000800 */
[----:B0-----:R-:W-:Y:S01]  /*3030*/  IMAD R2, R2, 0x15, RZ ;  /* 0x0000001502027824 */ /* 0x001fe200078e02ff */
[----:B------:R0:W-:Y:S04]  /*3040*/  STL.64 [R1+0x390], R10 ;  /* 0x0003900a01007387 */ /* 0x0001e80000100a00 */
[----:B------:R2:W-:Y:S04]  /*3050*/  STL.64 [R1+0x388], R14 ;  /* 0x0003880e01007387 */ /* 0x0005e80000100a00 */
[----:B------:R3:W-:Y:S01]  /*3060*/  STL.64 [R1+0x380], R12 ;  /* 0x0003800c01007387 */ /* 0x0007e20000100a00 */
[----:B0-----:R-:W-:-:S04]  /*3070*/  IMAD.WIDE R10, R2, 0x2, R20 ;  /* 0x00000002020a7825 */ /* 0x001fc800078e0214 */
[C---:B--2---:R-:W-:Y:S01]  /*3080*/  IMAD.WIDE R14, R2.reuse, 0x2, R248 ;  /* 0x00000002020e7825 */ /* 0x044fe200078e02f8 */
[----:B------:R0:W-:Y:S03]  /*3090*/  STL.64 [R1+0x378], R10 ;  /* 0x0003780a01007387 */ /* 0x0001e60000100a00 */
[----:B---3--:R-:W-:-:S04]  /*30a0*/  IMAD.WIDE R12, R2, 0x2, R18 ;  /* 0x00000002020c7825 */ /* 0x008fc800078e0212 */
[----:B-1----:R-:W-:Y:S02]  /*30b0*/  IMAD R5, R5, 0x14, RZ ;  /* 0x0000001405057824 */ /* 0x002fe400078e02ff */
[----:B0-----:R-:W-:Y:S02]  /*30c0*/  IMAD.WIDE R10, R2, 0x2, R250 ;  /* 0x00000002020a7825 */ /* 0x001fe400078e02fa */
[----:B------:R-:W0:Y:S03]  /*30d0*/  LDC R2, c[0x0][0x238] ;  /* 0x00008e00ff027b82 */ /* 0x000e260000000800 */
[----:B------:R1:W-:Y:S04]  /*30e0*/  STL.64 [R1+0x370], R10 ;  /* 0x0003700a01007387 */ /* 0x0003e80000100a00 */
[----:B------:R2:W-:Y:S04]  /*30f0*/  STL.64 [R1+0x368], R14 ;  /* 0x0003680e01007387 */ /* 0x0005e80000100a00 */
[----:B------:R3:W-:Y:S01]  /*3100*/  STL.64 [R1+0x360], R12 ;  /* 0x0003600c01007387 */ /* 0x0007e20000100a00 */
[----:B-1----:R-:W-:-:S04]  /*3110*/  IMAD.WIDE R10, R5, 0x2, R20 ;  /* 0x00000002050a7825 */ /* 0x002fc800078e0214 */
[C---:B--2---:R-:W-:Y:S01]  /*3120*/  IMAD.WIDE R14, R5.reuse, 0x2, R248 ;  /* 0x00000002050e7825 */ /* 0x044fe200078e02f8 */
[----:B------:R1:W-:Y:S03]  /*3130*/  STL.64 [R1+0x358], R10 ;  /* 0x0003580a01007387 */ /* 0x0003e60000100a00 */
[----:B---3--:R-:W-:-:S04]  /*3140*/  IMAD.WIDE R12, R5, 0x2, R18 ;  /* 0x00000002050c7825 */ /* 0x008fc800078e0212 */
[----:B0-----:R-:W-:Y:S02]  /*3150*/  IMAD R2, R2, 0x13, RZ ;  /* 0x0000001302027824 */ /* 0x001fe400078e02ff */
[----:B-1----:R-:W-:Y:S02]  /*3160*/  IMAD.WIDE R10, R5, 0x2, R250 ;  /* 0x00000002050a7825 */ /* 0x002fe400078e02fa */
        /* <DEDUP_REMOVED lines=28> */
[----:B0-----:R-:W-:Y:S02]  /*3330*/  IMAD.SHL.U32 R5, R5, 0x10, RZ ;  /* 0x0000001005057824 */ /* 0x001fe400078e00ff */
        /* <DEDUP_REMOVED lines=48> */
[C---:B---3--:R-:W-:Y:S01]  /*3640*/  IMAD.WIDE R12, R5.reuse, 0x2, R18 ;  /* 0x00000002050c7825 */ /* 0x048fe200078e0212 */
[----:B------:R-:W-:Y:S03]  /*3650*/  STL.64 [R1+0x250], R14 ;  /* 0x0002500e01007387 */ /* 0x000fe60000100a00 */
[----:B0-----:R-:W-:Y:S02]  /*3660*/  IMAD R2, R2, 0xb, RZ ;  /* 0x0000000b02027824 */ /* 0x001fe400078e02ff */
[----:B-1----:R-:W-:-:S04]  /*3670*/  IMAD.WIDE R10, R5, 0x2, R248 ;  /* 0x00000002050a7825 */ /* 0x002fc800078e02f8 */
[C---:B------:R-:W-:Y:S01]  /*3680*/  IMAD.WIDE R4, R2.reuse, 0x2, R20 ;  /* 0x0000000202047825 */ /* 0x040fe200078e0214 */
[----:B------:R0:W-:Y:S04]  /*3690*/  STL.64 [R1+0x248], R10 ;  /* 0x0002480a01007387 */ /* 0x0001e80000100a00 */
[----:B------:R1:W-:Y:S04]  /*36a0*/  STL.64 [R1+0x240], R12 ;  /* 0x0002400c01007387 */ /* 0x0003e80000100a00 */
[----:B------:R2:W-:Y:S01]  /*36b0*/  STL.64 [R1+0x238], R4 ;  /* 0x0002380401007387 */ /* 0x0005e20000100a00 */
[----:B0-----:R-:W-:-:S04]  /*36c0*/  IMAD.WIDE R10, R2, 0x2, R250 ;  /* 0x00000002020a7825 */ /* 0x001fc800078e02fa */
[C---:B-1----:R-:W-:Y:S01]  /*36d0*/  IMAD.WIDE R12, R2.reuse, 0x2, R248 ;  /* 0x00000002020c7825 */ /* 0x042fe200078e02f8 */
[----:B------:R0:W-:Y:S03]  /*36e0*/  STL.64 [R1+0x230], R10 ;  /* 0x0002300a01007387 */ /* 0x0001e60000100a00 */
[----:B--2---:R-:W-:Y:S01]  /*36f0*/  IMAD.WIDE R4, R2, 0x2, R18 ;  /* 0x0000000202047825 */ /* 0x004fe200078e0212 */
[----:B------:R1:W-:Y:S03]  /*3700*/  STL.64 [R1+0x228], R12 ;  /* 0x0002280c01007387 */ /* 0x0003e60000100a00 */
[C---:B------:R-:W-:Y:S01]  /*3710*/  IMAD.WIDE R2, R8.reuse, 0x2, R250 ;  /* 0x0000000208027825 */ /* 0x040fe200078e02fa */
[----:B------:R2:W-:Y:S03]  /*3720*/  STL.64 [R1+0x220], R4 ;  /* 0x0002200401007387 */ /* 0x0005e60000100a00 */
[----:B0-----:R-:W-:-:S04]  /*3730*/  IMAD.WIDE R10, R8, 0x2, R20 ;  /* 0x00000002080a7825 */ /* 0x001fc800078e0214 */
[----:B-1----:R-:W-:Y:S01]  /*3740*/  IMAD.WIDE R12, R9, 0x2, R250 ;  /* 0x00000002090c7825 */ /* 0x002fe200078e02fa */
[----:B------:R0:W-:Y:S03]  /*3750*/  STL.64 [R1+0x218], R10 ;  /* 0x0002180a01007387 */ /* 0x0001e60000100a00 */
[C---:B--2---:R-:W-:Y:S01]  /*3760*/  IMAD.WIDE R4, R8.reuse, 0x2, R248 ;  /* 0x0000000208047825 */ /* 0x044fe200078e02f8 */
[----:B------:R1:W-:Y:S04]  /*3770*/  STL.64 [R1+0x210], R2 ;  /* 0x0002100201007387 */ /* 0x0003e80000100a00 */
[----:B------:R2:W-:Y:S01]  /*3780*/  STL.64 [R1+0x208], R4 ;  /* 0x0002080401007387 */ /* 0x0005e20000100a00 */
[----:B0-----:R-:W-:-:S04]  /*3790*/  IMAD.WIDE R10, R8, 0x2, R18 ;  /* 0x00000002080a7825 */ /* 0x001fc800078e0212 */
[C---:B-1----:R-:W-:Y:S01]  /*37a0*/  IMAD.WIDE R2, R9.reuse, 0x2, R20 ;  /* 0x0000000209027825 */ /* 0x042fe200078e0214 */
[----:B------:R0:W-:Y:S01]  /*37b0*/  STL.64 [R1+0x200], R10 ;  /* 0x0002000a01007387 */ /* 0x0001e20000100a00 */
[----:B--2---:R-:W1:Y:S03]  /*37c0*/  LDC R5, c[0x0][0x238] ;  /* 0x00008e00ff057b82 */ /* 0x004e660000000800 */
[----:B------:R2:W-:Y:S04]  /*37d0*/  STL.64 [R1+0x1f8], R2 ;  /* 0x0001f80201007387 */ /* 0x0005e80000100a00 */
[----:B------:R-:W-:Y:S01]  /*37e0*/  STL.64 [R1+0x1f0], R12 ;  /* 0x0001f00c01007387 */ /* 0x000fe20000100a00 */
[----:B0-----:R-:W-:-:S04]  /*37f0*/  IMAD.WIDE R10, R9, 0x2, R18 ;  /* 0x00000002090a7825 */ /* 0x001fc800078e0212 */
[----:B--2---:R-:W-:-:S05]  /*3800*/  IMAD.WIDE R2, R9, 0x2, R248 ;  /* 0x0000000209027825 */ /* 0x004fca00078e02f8 */
[----:B------:R0:W-:Y:S04]  /*3810*/  STL.64 [R1+0x1e8], R2 ;  /* 0x0001e80201007387 */ /* 0x0001e80000100a00 */
[----:B------:R2:W-:Y:S01]  /*3820*/  STL.64 [R1+0x1e0], R10 ;  /* 0x0001e00a01007387 */ /* 0x0005e20000100a00 */
[----:B-1----:R-:W-:-:S04]  /*3830*/  IMAD.SHL.U32 R5, R5, 0x8, RZ ;  /* 0x0000000805057824 */ /* 0x002fc800078e00ff */
[C---:B------:R-:W-:Y:S01]  /*3840*/  IMAD.WIDE R8, R5.reuse, 0x2, R20 ;  /* 0x0000000205087825 */ /* 0x040fe200078e0214 */
[----:B0-----:R-:W0:Y:S03]  /*3850*/  LDC R2, c[0x0][0x238] ;  /* 0x00008e00ff027b82 */ /* 0x001e260000000800 */
[C---:B------:R-:W-:Y:S01]  /*3860*/  IMAD.WIDE R12, R5.reuse, 0x2, R248 ;  /* 0x00000002050c7825 */ /* 0x040fe200078e02f8 */
[----:B------:R1:W-:Y:S03]  /*3870*/  STL.64 [R1+0x1d8], R8 ;  /* 0x0001d80801007387 */ /* 0x0003e60000100a00 */
[----:B--2---:R-:W-:-:S04]  /*3880*/  IMAD.WIDE R10, R5, 0x2, R18 ;  /* 0x00000002050a7825 */ /* 0x004fc800078e0212 */
[----:B-1----:R-:W-:Y:S02]  /*3890*/  IMAD.WIDE R8, R5, 0x2, R250 ;  /* 0x0000000205087825 */ /* 0x002fe400078e02fa */
[----:B------:R-:W1:Y:S03]  /*38a0*/  LDC R5, c[0x0][0x238] ;  /* 0x00008e00ff057b82 */ /* 0x000e660000000800 */
[----:B------:R2:W-:Y:S01]  /*38b0*/  STL.64 [R1+0x1d0], R8 ;  /* 0x0001d00801007387 */ /* 0x0005e20000100a00 */
[----:B0-----:R-:W-:-:S03]  /*38c0*/  IMAD R2, R2, 0x7, RZ ;  /* 0x0000000702027824 */ /* 0x001fc600078e02ff */
[----:B------:R0:W-:Y:S04]  /*38d0*/  STL.64 [R1+0x1c8], R12 ;  /* 0x0001c80c01007387 */ /* 0x0001e80000100a00 */
[----:B------:R3:W-:Y:S01]  /*38e0*/  STL.64 [R1+0x1c0], R10 ;  /* 0x0001c00a01007387 */ /* 0x0007e20000100a00 */
[----:B--2---:R-:W-:-:S05]  /*38f0*/  IMAD.WIDE R8, R2, 0x2, R20 ;  /* 0x0000000202087825 */ /* 0x004fca00078e0214 */
[----:B------:R2:W-:Y:S01]  /*3900*/  STL.64 [R1+0x1b8], R8 ;  /* 0x0001b80801007387 */ /* 0x0005e20000100a00 */
[----:B0-----:R-:W-:-:S04]  /*3910*/  IMAD.WIDE R12, R2, 0x2, R248 ;  /* 0x00000002020c7825 */ /* 0x001fc800078e02f8 */
[----:B---3--:R-:W-:-:S04]  /*3920*/  IMAD.WIDE R10, R2, 0x2, R18 ;  /* 0x00000002020a7825 */ /* 0x008fc800078e0212 */
[----:B-1----:R-:W-:Y:S02]  /*3930*/  IMAD R5, R5, 0x6, RZ ;  /* 0x0000000605057824 */ /* 0x002fe400078e02ff */
[----:B--2---:R-:W-:Y:S02]  /*3940*/  IMAD.WIDE R8, R2, 0x2, R250 ;  /* 0x0000000202087825 */ /* 0x004fe400078e02fa */
        /* <DEDUP_REMOVED lines=29> */
[----:B0-----:R-:W-:Y:S01]  /*3b20*/  IMAD R2, R2, 0x3, RZ ;  /* 0x0000000302027824 */ /* 0x001fe200078e02ff */
[----:B------:R0:W-:Y:S01]  /*3b30*/  STL.64 [R1+0x148], R10 ;  /* 0x0001480a01007387 */ /* 0x0001e20000100a00 */
[----:B-1----:R-:W-:-:S04]  /*3b40*/  IMAD.WIDE R8, R5, 0x2, R18 ;  /* 0x0000000205087825 */ /* 0x002fc800078e0212 */
[C---:B------:R-:W-:Y:S01]  /*3b50*/  IMAD.WIDE R4, R2.reuse, 0x2, R20 ;  /* 0x0000000202047825 */ /* 0x040fe200078e0214 */
[----:B------:R1:W-:Y:S03]  /*3b60*/  STL.64 [R1+0x140], R8 ;  /* 0x0001400801007387 */ /* 0x0003e60000100a00 */
[C---:B0-----:R-:W-:Y:S01]  /*3b70*/  IMAD.WIDE R10, R2.reuse, 0x2, R250 ;  /* 0x00000002020a7825 */ /* 0x041fe200078e02fa */
[----:B------:R0:W-:Y:S04]  /*3b80*/  STL.64 [R1+0x138], R4 ;  /* 0x0001380401007387 */ /* 0x0001e80000100a00 */
[----:B------:R-:W-:Y:S01]  /*3b90*/  STL.64 [R1+0x130], R10 ;  /* 0x0001300a01007387 */ /* 0x000fe20000100a00 */
[----:B-1----:R-:W-:-:S04]  /*3ba0*/  IMAD.WIDE R8, R2, 0x2, R248 ;  /* 0x0000000202087825 */ /* 0x002fc800078e02f8 */
[----:B0-----:R-:W-:Y:S01]  /*3bb0*/  IMAD.WIDE R4, R2, 0x2, R18 ;  /* 0x0000000202047825 */ /* 0x001fe200078e0212 */
[----:B------:R0:W-:Y:S03]  /*3bc0*/  STL.64 [R1+0x128], R8 ;  /* 0x0001280801007387 */ /* 0x0001e60000100a00 */
[C---:B------:R-:W-:Y:S02]  /*3bd0*/  IMAD.WIDE R2, R7.reuse, 0x2, R20 ;  /* 0x0000000207027825 */ /* 0x040fe400078e0214 */
[----:B------:R1:W5:Y:S04]  /*3be0*/  LDL.LU.64 R20, [R1+0x640] ;  /* 0x0006400001147983 */ /* 0x0003680000300a00 */
[----:B------:R2:W-:Y:S01]  /*3bf0*/  STL.64 [R1+0x120], R4 ;  /* 0x0001200401007387 */ /* 0x0005e20000100a00 */
[----:B0-----:R-:W-:-:S03]  /*3c00*/  IMAD.WIDE R8, R7, 0x2, R250 ;  /* 0x0000000207087825 */ /* 0x001fc600078e02fa */
[----:B------:R0:W-:Y:S04]  /*3c10*/  STL.64 [R1+0x118], R2 ;  /* 0x0001180201007387 */ /* 0x0001e80000100a00 */
[----:B------:R1:W-:Y:S01]  /*3c20*/  STL.64 [R1+0x110], R8 ;  /* 0x0001100801007387 */ /* 0x0003e20000100a00 */
[----:B--2---:R-:W-:-:S04]  /*3c30*/  IMAD.WIDE R4, R7, 0x2, R248 ;  /* 0x0000000207047825 */ /* 0x004fc800078e02f8 */
[----:B0-----:R-:W-:Y:S02]  /*3c40*/  IMAD.WIDE R2, R7, 0x2, R18 ;  /* 0x0000000207027825 */ /* 0x001fe400078e0212 */
[----:B------:R1:W5:Y:S01]  /*3c50*/  LDL.LU.64 R18, [R1+0x638] ;  /* 0x0006380001127983 */ /* 0x0003620000300a00 */
[----:B------:R-:W-:-:S03]  /*3c60*/  UMOV UR15, 0x80000020 ;  /* 0x80000020000f7882 */ /* 0x000fc60000000000 */
[----:B------:R1:W-:Y:S04]  /*3c70*/  STL.64 [R1+0x108], R4 ;  /* 0x0001080401007387 */ /* 0x0003e80000100a00 */
[----:B------:R1:W-:Y:S02]  /*3c80*/  STL.64 [R1+0x100], R2 ;  /* 0x0001000201007387 */ /* 0x0003e40000100a00 */
.L_x_1:
[----:B------:R0:W-:Y:S01]  /*3c90*/  STL.64 [R1+0x8b0], R164 ;  /* 0x0008b0a401007387 */ /* 0x0001e20000100a00 */
[----:B-1----:R-:W-:Y:S01]  /*3ca0*/  MOV R2, UR49 ;  /* 0x0000003100027c02 */ /* 0x002fe20008000f00 */
[----:B------:R-:W-:Y:S02]  /*3cb0*/  ULDC UR12, c[0x0][0x23c] ;  /* 0x00008f00000c7ab9 */ /* 0x000fe40000000800 */
[----:B0-----:R-:W2:Y:S04]  /*3cc0*/  LDL.64 R164, [R1+0x108] ;  /* 0x0001080001a47983 */ /* 0x001ea80000100a00 */
[----:B------:R-:W-:Y:S04]  /*3cd0*/  STL.64 [R1+0x8a8], R166 ;  /* 0x0008a8a601007387 */ /* 0x000fe80000100a00 */
[----:B------:R0:W-:Y:S04]  /*3ce0*/  STL.64 [R1+0x8a0], R168 ;  /* 0x0008a0a801007387 */ /* 0x0001e80000100a00 */
[----:B0-----:R-:W3:Y:S04]  /*3cf0*/  LDL.64 R168, [R1+0x110] ;  /* 0x0001100001a87983 */ /* 0x001ee80000100a00 */
[----:B------:R-:W-:Y:S04]  /*3d00*/  STL.64 [R1+0x898], R170 ;  /* 0x000898aa01007387 */ /* 0x000fe80000100a00 */
[----:B------:R-:W-:Y:S04]  /*3d10*/  STL.64 [R1+0x890], R172 ;  /* 0x000890ac01007387 */ /* 0x000fe80000100a00 */
[----:B------:R0:W-:Y:S04]  /*3d20*/  STL.64 [R1+0x888], R174 ;  /* 0x000888ae01007387 */ /* 0x0001e80000100a00 */
[----:B0-----:R-:W4:Y:S04]  /*3d30*/  LDL.64 R174, [R1+0xe0] ;  /* 0x0000e00001ae7983 */ /* 0x001f280000100a00 */
[----:B------:R0:W-:Y:S04]  /*3d40*/  STL.64 [R1+0x880], R176 ;  /* 0x000880b001007387 */ /* 0x0001e80000100a00 */
[----:B------:R-:W-:Y:S04]  /*3d50*/  STL [R1+0x87c], R179 ;  /* 0x00087cb301007387 */ /* 0x000fe80000100800 */
        /* <DEDUP_REMOVED lines=95> */
[----:B------:R-:W-:Y:S04]  /*4350*/  STL.64 [R1+0x6f8], R86 ;  /* 0x0006f85601007387 */ /* 0x000fe80000100a00 */
        /* <DEDUP_REMOVED lines=15> */
[----:B------:R-:W-:Y:S04]  /*4450*/  STL [R1+0x678], R51 ;  /* 0x0006783301007387 */ /* 0x000fe80000100800 */
[----:B------:R-:W-:Y:S04]  /*4460*/  STL [R1+0x674], R52 ;  /* 0x0006743401007387 */ /* 0x000fe80000100800 */
[----:B------:R-:W-:Y:S04]  /*4470*/  STL [R1+0x670], R53 ;  /* 0x0006703501007387 */ /* 0x000fe80000100800 */
[----:B------:R-:W-:Y:S04]  /*4480*/  STL [R1+0x66c], R54 ;  /* 0x00066c3601007387 */ /* 0x000fe80000100800 */
[----:B------:R-:W-:Y:S04]  /*4490*/  STL [R1+0x668], R55 ;  /* 0x0006683701007387 */ /* 0x000fe80000100800 */
[----:B------:R-:W3:Y:S04]  /*44a0*/  LDL.64 R172, [R1+0x100] ;  /* 0x0001000001ac7983 */ /* 0x000ee80000100a00 */
[----:B------:R-:W3:Y:S04]  /*44b0*/  LDL.64 R166, [R1+0x118] ;  /* 0x0001180001a67983 */ /* 0x000ee80000100a00 */
[----:B------:R1:W-:Y:S04]  /*44c0*/  STL [R1+0x634], R2 ;  /* 0x0006340201007387 */ /* 0x0003e80000100800 */
[----:B0-----:R-:W2:Y:S01]  /*44d0*/  LDL.64 R176, [R1+0x88] ;  /* 0x0000880001b07983 */ /* 0x001ea20000100a00 */
[----:B------:R-:W-:-:S02]  /*44e0*/  ISETP.GT.AND P0, PT, R0, RZ, PT ;  /* 0x000000ff0000720c */ /* 0x000fc40003f04270 */
[----:B-----5:R-:W-:Y:S01]  /*44f0*/  IADD3 R4, P2, R248, UR60, RZ ;  /* 0x0000003cf8047c10 */ /* 0x020fe2000ff5e0ff */
[----:B------:R-:W3:Y:S01]  /*4500*/  LDL.64 R170, [R1+0x128] ;  /* 0x0001280001aa7983 */ /* 0x000ee20000100a00 */
[----:B------:R-:W-:Y:S02]  /*4510*/  PRMT R15, RZ, 0x7610, R15 ;  /* 0x00007610ff0f7816 */ /* 0x000fe4000000000f */
[----:B-1----:R-:W-:Y:S02]  /*4520*/  IADD3 R2, P1, R250, UR60, RZ ;  /* 0x0000003cfa027c10 */ /* 0x002fe4000ff3e0ff */
[----:B------:R-:W-:Y:S02]  /*4530*/  IADD3.X R5, R249, UR61, RZ, P2, !PT ;  /* 0x0000003df9057c10 */ /* 0x000fe400097fe4ff */
[----:B------:R-:W-:Y:S02]  /*4540*/  IADD3.X R3, R251, UR61, RZ, P1, !PT ;  /* 0x0000003dfb037c10 */ /* 0x000fe40008ffe4ff */
[----:B----4-:R-:W-:Y:S01]  /*4550*/  IADD3 R6, P1, R174, UR60, RZ ;  /* 0x0000003cae067c10 */ /* 0x010fe2000ff3e0ff */
[----:B------:R2:W4:Y:S01]  /*4560*/  @P0 LDG.E.U16 R15, desc[UR6][R4.64] ;  /* 0x00000006040f0981 */ /* 0x000522000c1e1500 */
[----:B------:R-:W-:-:S02]  /*4570*/  PRMT R13, RZ, 0x7610, R13 ;  /* 0x00007610ff0d7816 */ /* 0x000fc4000000000d */
[----:B------:R-:W-:Y:S02]  /*4580*/  IADD3.X R7, R175, UR61, RZ, P1, !PT ;  /* 0x0000003daf077c10 */ /* 0x000fe40008ffe4ff */
[----:B------:R-:W-:Y:S02]  /*4590*/  PRMT R17, RZ, 0x7610, R17 ;  /* 0x00007610ff117816 */ /* 0x000fe40000000011 */
[----:B------:R-:W-:Y:S01]  /*45a0*/  PRMT R16, RZ, 0x7610, R16 ;  /* 0x00007610ff107816 */ /* 0x000fe20000000010 */
[----:B------:R0:W4:Y:S01]  /*45b0*/  @P0 LDG.E.U16 R13, desc[UR6][R6.64] ;  /* 0x00000006060d0981 */ /* 0x000122000c1e1500 */
[----:B------:R-:W-:Y:S02]  /*45c0*/  PRMT R139, RZ, 0x7610, R139 ;  /* 0x00007610ff8b7816 */ /* 0x000fe4000000008b */
[----:B------:R-:W-:Y:S01]  /*45d0*/  PRMT R137, RZ, 0x7610, R137 ;  /* 0x00007610ff897816 */ /* 0x000fe20000000089 */
[----:B------:R3:W4:Y:S01]  /*45e0*/  @P0 LDG.E.U16 R17, desc[UR6][R2.64] ;  /* 0x0000000602110981 */ /* 0x000722000c1e1500 */
[----:B------:R-:W-:-:S02]  /*45f0*/  PRMT R138, RZ, 0x7610, R138 ;  /* 0x00007610ff8a7816 */ /* 0x000fc4000000008a */
[----:B------:R-:W-:Y:S02]  /*4600*/  PRMT R140, RZ, 0x7610, R140 ;  /* 0x00007610ff8c7816 */ /* 0x000fe4000000008c */
[----:B------:R-:W-:Y:S02]  /*4610*/  PRMT R90, RZ, 0x7610, R90 ;  /* 0x00007610ff5a7816 */ /* 0x000fe4000000005a */
[----:B------:R-:W-:Y:S02]  /*4620*/  PRMT R89, RZ, 0x7610, R89 ;  /* 0x00007610ff597816 */ /* 0x000fe40000000059 */
[----:B------:R-:W-:Y:S02]  /*4630*/  PRMT R91, RZ, 0x7610, R91 ;  /* 0x00007610ff5b7816 */ /* 0x000fe4000000005b */
[----:B------:R-:W-:Y:S02]  /*4640*/  PRMT R92, RZ, 0x7610, R92 ;  /* 0x00007610ff5c7816 */ /* 0x000fe4000000005c */
        /* <DEDUP_REMOVED lines=116> */
[----:B-----5:R-:W-:Y:S02]  /*4d90*/  LOP3.LUT R19, R19, R18, RZ, 0x3c, !PT ;  /* 0x0000001213137212 */ /* 0x020fe400078e3cff */
        /* <DEDUP_REMOVED lines=9> */
[----:B------:R-:W-:Y:S01]  /*4e30*/  PRMT R47, RZ, 0x7610, R47 ;  /* 0x00007610ff2f7816 */ /* 0x000fe2000000002f */
[----:B------:R-:W-:Y:S01]  /*4e40*/  UMOV UR13, 0x40000040 ;  /* 0x40000040000d7882 */ /* 0x000fe20000000000 */
[----:B------:R-:W-:Y:S01]  /*4e50*/  MOV R51, UR48 ;  /* 0x0000003000337c02 */ /* 0x000fe20008000f00 */
[----:B------:R-:W-:Y:S01]  /*4e60*/  UMOV UR50, UR14 ;  /* 0x0000000e00327c82 */ /* 0x000fe20008000000 */
[----:B------:R-:W-:Y:S01]  /*4e70*/  UMOV UR51, UR15 ;  /* 0x0000000f00337c82 */ /* 0x000fe20008000000 */
[----:B------:R-:W-:-:S02]  /*4e80*/  MOV R52, UR53 ;  /* 0x0000003500347c02 */ /* 0x000fc40008000f00 */
[----:B------:R-:W-:Y:S02]  /*4e90*/  MOV R53, UR52 ;  /* 0x0000003400357c02 */ /* 0x000fe40008000f00 */
[----:B--2---:R-:W-:Y:S01]  /*4ea0*/  IADD3 R4, P3, R176, UR60, RZ ;  /* 0x0000003cb0047c10 */ /* 0x004fe2000ff7e0ff */
[----:B------:R-:W-:Y:S01]  /*4eb0*/  UMOV UR54, UR10 ;  /* 0x0000000a00367c82 */ /* 0x000fe20008000000 */
[----:B------:R-:W-:Y:S01]  /*4ec0*/  UMOV UR55, UR11 ;  /* 0x0000000b00377c82 */ /* 0x000fe20008000000 */
[----:B------:R-:W-:Y:S02]  /*4ed0*/  MOV R54, UR57 ;  /* 0x0000003900367c02 */ /* 0x000fe40008000f00 */
[----:B------:R-:W-:Y:S02]  /*4ee0*/  IADD3.X R5, R177, UR61, RZ, P3, !PT ;  /* 0x0000003db1057c10 */ /* 0x000fe40009ffe4ff */
[----:B0-----:R-:W-:Y:S02]  /*4ef0*/  IADD3 R6, P3, R164, UR60, RZ ;  /* 0x0000003ca4067c10 */ /* 0x001fe4000ff7e0ff */
[----:B------:R-:W-:Y:S01]  /*4f00*/  ISETP.GT.AND P1, PT, R0, 0x2, PT ;  /* 0x000000020000780c */ /* 0x000fe20003f24270 */
[----:B------:R0:W2:Y:S01]  /*4f10*/  @P0 LDG.E.U16 R16, desc[UR6][R4.64] ;  /* 0x0000000604100981 */ /* 0x0000a2000c1e1500 */
[----:B------:R-:W-:-:S02]  /*4f20*/  IADD3.X R7, R165, UR61, RZ, P3, !PT ;  /* 0x0000003da5077c10 */ /* 0x000fc40009ffe4ff */
[----:B------:R-:W-:Y:S01]  /*4f30*/  MOV R55, UR56 ;  /* 0x0000003800377c02 */ /* 0x000fe20008000f00 */
[----:B------:R-:W4:Y:S01]  /*4f40*/  LDL.64 R164, [R1+0x130] ;  /* 0x0001300001a47983 */ /* 0x000f220000100a00 */
[----:B---3--:R-:W-:-:S04]  /*4f50*/  IADD3 R2, P2, R168, UR60, RZ ;  /* 0x0000003ca8027c10 */ /* 0x008fc8000ff5e0ff */
[----:B------:R-:W-:Y:S02]  /*4f60*/  IADD3.X R3, R169, UR61, RZ, P2, !PT ;  /* 0x0000003da9037c10 */ /* 0x000fe400097fe4ff */
[----:B------:R-:W3:Y:S04]  /*4f70*/  LDL.64 R168, [R1+0x120] ;  /* 0x0001200001a87983 */ /* 0x000ee80000100a00 */
[----:B------:R1:W2:Y:S01]  /*4f80*/  @P1 LDG.E.U16 R139, desc[UR6][R2.64] ;  /* 0x00000006028b1981 */ /* 0x0002a2000c1e1500 */
[----:B0-----:R-:W-:-:S03]  /*4f90*/  IADD3 R4, P2, R166, UR60, RZ ;  /* 0x0000003ca6047c10 */ /* 0x001fc6000ff5e0ff */
[----:B------:R-:W2:Y:S01]  /*4fa0*/  @P1 LDG.E.U16 R138, desc[UR6][R6.64] ;  /* 0x00000006068a1981 */ /* 0x000ea2000c1e1500 */
[----:B-1----:R-:W-:-:S04]  /*4fb0*/  IADD3 R2, P0, R172, UR60, RZ ;  /* 0x0000003cac027c10 */ /* 0x002fc8000ff1e0ff */
[----:B------:R-:W-:Y:S02]  /*4fc0*/  IADD3.X R3, R173, UR61, RZ, P0, !PT ;  /* 0x0000003dad037c10 */ /* 0x000fe400087fe4ff */
[----:B------:R-:W-:Y:S01]  /*4fd0*/  IADD3.X R5, R167, UR61, RZ, P2, !PT ;  /* 0x0000003da7057c10 */ /* 0x000fe200097fe4ff */
[----:B------:R-:W2:Y:S04]  /*4fe0*/  LDL.64 R172, [R1+0x138] ;  /* 0x0001380001ac7983 */ /* 0x000ea80000100a00 */
[----:B------:R4:W2:Y:S01]  /*4ff0*/  @P1 LDG.E.U16 R137, desc[UR6][R2.64] ;  /* 0x0000000602891981 */ /* 0x0008a2000c1e1500 */
[----:B------:R-:W-:-:S03]  /*5000*/  ISETP.GT.AND P0, PT, R0, 0x3, PT ;  /* 0x000000030000780c */ /* 0x000fc60003f04270 */
[----:B------:R0:W2:Y:S04]  /*5010*/  @P1 LDG.E.U16 R140, desc[UR6][R4.64] ;  /* 0x00000006048c1981 */ /* 0x0000a8000c1e1500 */
[----:B------:R-:W2:Y:S01]  /*5020*/  LDL.64 R166, [R1+0x150] ;  /* 0x0001500001a67983 */ /* 0x000ea20000100a00 */
[----:B----4-:R-:W-:-:S04]  /*5030*/  IADD3 R2, P2, R164, UR60, RZ ;  /* 0x0000003ca4027c10 */ /* 0x010fc8000ff5e0ff */
[----:B------:R-:W-:Y:S02]  /*5040*/  IADD3.X R3, R165, UR61, RZ, P2, !PT ;  /* 0x0000003da5037c10 */ /* 0x000fe400097fe4ff */
[----:B------:R-:W4:Y:S01]  /*5050*/  LDL.64 R164, [R1+0x148] ;  /* 0x0001480001a47983 */ /* 0x000f220000100a00 */
[----:B0-----:R-:W-:Y:S02]  /*5060*/  IADD3 R4, P1, R170, UR60, RZ ;  /* 0x0000003caa047c10 */ /* 0x001fe4000ff3e0ff */
[----:B---3--:R-:W-:Y:S01]  /*5070*/  IADD3 R6, P2, R168, UR60, RZ ;  /* 0x0000003ca8067c10 */ /* 0x008fe2000ff5e0ff */
[----:B------:R-:W3:Y:S01]  /*5080*/  @P0 LDG.E.U16 R91, desc[UR6][R2.64] ;  /* 0x00000006025b0981 */ /* 0x000ee2000c1e1500 */
[----:B------:R-:W-:Y:S02]  /*5090*/  IADD3.X R5, R171, UR61, RZ, P1, !PT ;  /* 0x0000003dab057c10 */ /* 0x000fe40008ffe4ff */
[----:B------:R-:W-:Y:S01]  /*50a0*/  IADD3.X R7, R169, UR61, RZ, P2, !PT ;  /* 0x0000003da9077c10 */ /* 0x000fe200097fe4ff */
[----:B------:R-:W3:Y:S04]  /*50b0*/  LDL.64 R170, [R1+0x140] ;  /* 0x0001400001aa7983 */ /* 0x000ee80000100a00 */
[----:B------:R2:W3:Y:S04]  /*50c0*/  @P0 LDG.E.U16 R90, desc[UR6][R4.64] ;  /* 0x00000006045a0981 */ /* 0x0004e8000c1e1500 */
[----:B------:R4:W3:Y:S04]  /*50d0*/  @P0 LDG.E.U16 R89, desc[UR6][R6.64] ;  /* 0x0000000606590981 */ /* 0x0008e8000c1e1500 */
[----:B------:R-:W3:Y:S01]  /*50e0*/  LDL.64 R168, [R1+0x158] ;  /* 0x0001580001a87983 */ /* 0x000ee20000100a00 */
[----:B--2---:R-:W-:-:S04]  /*50f0*/  IADD3 R4, P3, R172, UR60, RZ ;  /* 0x0000003cac047c10 */ /* 0x004fc8000ff7e0ff */
[----:B------:R-:W-:Y:S02]  /*5100*/  IADD3.X R5, R173, UR61, RZ, P3, !PT ;  /* 0x0000003dad057c10 */ /* 0x000fe40009ffe4ff */
[----:B------:R-:W-:Y:S01]  /*5110*/  ISETP.GT.AND P1, PT, R0, 0x4, PT ;  /* 0x000000040000780c */ /* 0x000fe20003f24270 */
[----:B------:R-:W2:Y:S04]  /*5120*/  LDL.64 R172, [R1+0x168] ;  /* 0x0001680001ac7983 */ /* 0x000ea80000100a00 */
[----:B------:R3:W2:Y:S01]  /*5130*/  @P0 LDG.E.U16 R92, desc[UR6][R4.64] ;  /* 0x00000006045c0981 */ /* 0x0006a2000c1e1500 */
[----:B----4-:R-:W-:-:S04]  /*5140*/  IADD3 R6, P3, R164, UR60, RZ ;  /* 0x0000003ca4067c10 */ /* 0x010fc8000ff7e0ff */
[----:B------:R-:W-:Y:S02]  /*5150*/  IADD3.X R7, R165, UR61, RZ, P3, !PT ;  /* 0x0000003da5077c10 */ /* 0x000fe40009ffe4ff */
[----:B------:R-:W4:Y:S01]  /*5160*/  LDL.64 R164, [R1+0x170] ;  /* 0x0001700001a47983 */ /* 0x000f220000100a00 */
[----:B------:R-:W-:-:S03]  /*5170*/  IADD3 R2, P2, R166, UR60, RZ ;  /* 0x0000003ca6027c10 */ /* 0x000fc6000ff5e0ff */
[----:B------:R-:W2:Y:S01]  /*5180*/  @P1 LDG.E.U16 R106, desc[UR6][R6.64] ;  /* 0x00000006066a1981 */ /* 0x000ea2000c1e1500 */
[----:B------:R-:W-:-:S03]  /*5190*/  IADD3.X R3, R167, UR61, RZ, P2, !PT ;  /* 0x0000003da7037c10 */ /* 0x000fc600097fe4ff */
[----:B------:R-:W2:Y:S04]  /*51a0*/  LDL.64 R166, [R1+0x160] ;  /* 0x0001600001a67983 */ /* 0x000ea80000100a00 */
[----:B------:R0:W2:Y:S01]  /*51b0*/  @P1 LDG.E.U16 R107, desc[UR6][R2.64] ;  /* 0x00000006026b1981 */ /* 0x0000a2000c1e1500 */
[----:B---3--:R-:W-:Y:S02]  /*51c0*/  IADD3 R4, P2, R168, UR60, RZ ;  /* 0x0000003ca8047c10 */ /* 0x008fe4000ff5e0ff */
[----:B0-----:R-:W-:-:S04]  /*51d0*/  IADD3 R2, P0, R170, UR60, RZ ;  /* 0x0000003caa027c10 */ /* 0x001fc8000ff1e0ff */
[----:B------:R-:W-:Y:S02]  /*51e0*/  IADD3.X R3, R171, UR61, RZ, P0, !PT ;  /* 0x0000003dab037c10 */ /* 0x000fe400087fe4ff */
[----:B------:R-:W-:Y:S01]  /*51f0*/  IADD3.X R5, R169, UR61, RZ, P2, !PT ;  /* 0x0000003da9057c10 */ /* 0x000fe200097fe4ff */
[----:B------:R-:W3:Y:S04]  /*5200*/  LDL.64 R170, [R1+0x178] ;  /* 0x0001780001aa7983 */ /* 0x000ee80000100a00 */
[----:B------:R4:W3:Y:S01]  /*5210*/  @P1 LDG.E.U16 R105, desc[UR6][R2.64] ;  /* 0x0000000602691981 */ /* 0x0008e2000c1e1500 */
[----:B------:R-:W-:-:S03]  /*5220*/  ISETP.GT.AND P0, PT, R0, 0x5, PT ;  /* 0x000000050000780c */ /* 0x000fc60003f04270 */
[----:B------:R2:W3:Y:S04]  /*5230*/  @P1 LDG.E.U16 R108, desc[UR6][R4.64] ;  /* 0x00000006046c1981 */ /* 0x0004e8000c1e1500 */
[----:B------:R-:W3:Y:S01]  /*5240*/  LDL.64 R168, [R1+0x190] ;  /* 0x0001900001a87983 */ /* 0x000ee20000100a00 */
[----:B----4-:R-:W-:-:S04]  /*5250*/  IADD3 R2, P2, R164, UR60, RZ ;  /* 0x0000003ca4027c10 */ /* 0x010fc8000ff5e0ff */
[----:B------:R-:W-:Y:S02]  /*5260*/  IADD3.X R3, R165, UR61, RZ, P2, !PT ;  /* 0x0000003da5037c10 */ /* 0x000fe400097fe4ff */
[----:B------:R-:W4:Y:S01]  /*5270*/  LDL.64 R164, [R1+0x188] ;  /* 0x0001880001a47983 */ /* 0x000f220000100a00 */
[----:B--2---:R-:W-:Y:S02]  /*5280*/  IADD3 R4, P1, R172, UR60, RZ ;  /* 0x0000003cac047c10 */ /* 0x004fe4000ff3e0ff */
[----:B------:R-:W-:Y:S01]  /*5290*/  IADD3 R6, P2, R166, UR60, RZ ;  /* 0x0000003ca6067c10 */ /* 0x000fe2000ff5e0ff */
[----:B------:R-:W2:Y:S01]  /*52a0*/  @P0 LDG.E.U16 R27, desc[UR6][R2.64] ;  /* 0x00000006021b0981 */ /* 0x000ea2000c1e1500 */
[----:B------:R-:W-:Y:S02]  /*52b0*/  IADD3.X R5, R173, UR61, RZ, P1, !PT ;  /* 0x0000003dad057c10 */ /* 0x000fe40008ffe4ff */
[----:B------:R-:W-:Y:S01]  /*52c0*/  IADD3.X R7, R167, UR61, RZ, P2, !PT ;  /* 0x0000003da7077c10 */ /* 0x000fe200097fe4ff */
[----:B------:R-:W2:Y:S04]  /*52d0*/  LDL.64 R172, [R1+0x180] ;  /* 0x0001800001ac7983 */ /* 0x000ea80000100a00 */
[----:B------:R3:W2:Y:S04]  /*52e0*/  @P0 LDG.E.U16 R26, desc[UR6][R4.64] ;  /* 0x00000006041a0981 */ /* 0x0006a8000c1e1500 */
[----:B------:R4:W2:Y:S04]  /*52f0*/  @P0 LDG.E.U16 R25, desc[UR6][R6.64] ;  /* 0x0000000606190981 */ /* 0x0008a8000c1e1500 */
[----:B------:R-:W2:Y:S01]  /*5300*/  LDL.64 R166, [R1+0x198] ;  /* 0x0001980001a67983 */ /* 0x000ea20000100a00 */
[----:B---3--:R-:W-:-:S04]  /*5310*/  IADD3 R4, P3, R170, UR60, RZ ;  /* 0x0000003caa047c10 */ /* 0x008fc8000ff7e0ff */
[----:B------:R-:W-:Y:S02]  /*5320*/  IADD3.X R5, R171, UR61, RZ, P3, !PT ;  /* 0x0000003dab057c10 */ /* 0x000fe40009ffe4ff */
[----:B------:R-:W-:Y:S01]  /*5330*/  ISETP.GT.AND P1, PT, R0, 0x6, PT ;  /* 0x000000060000780c */ /* 0x000fe20003f24270 */
[----:B------:R-:W3:Y:S04]  /*5340*/  LDL.64 R170, [R1+0x1a8] ;  /* 0x0001a80001aa7983 */ /* 0x000ee80000100a00 */
[----:B------:R2:W3:Y:S01]  /*5350*/  @P0 LDG.E.U16 R28, desc[UR6][R4.64] ;  /* 0x00000006041c0981 */ /* 0x0004e2000c1e1500 */
[----:B----4-:R-:W-:-:S04]  /*5360*/  IADD3 R6, P3, R164, UR60, RZ ;  /* 0x0000003ca4067c10 */ /* 0x010fc8000ff7e0ff */
[----:B------:R-:W-:Y:S02]  /*5370*/  IADD3.X R7, R165, UR61, RZ, P3, !PT ;  /* 0x0000003da5077c10 */ /* 0x000fe40009ffe4ff */
[----:B------:R-:W4:Y:S01]  /*5380*/  LDL.64 R164, [R1+0x1b0] ;  /* 0x0001b00001a47983 */ /* 0x000f220000100a00 */
[----:B------:R-:W-:-:S03]  /*5390*/  IADD3 R2, P2, R168, UR60, RZ ;  /* 0x0000003ca8027c10 */ /* 0x000fc6000ff5e0ff */
[----:B------:R-:W3:Y:S01]  /*53a0*/  @P1 LDG.E.U16 R79, desc[UR6][R6.64] ;  /* 0x00000006064f1981 */ /* 0x000ee2000c1e1500 */
[----:B------:R-:W-:-:S03]  /*53b0*/  IADD3.X R3, R169, UR61, RZ, P2, !PT ;  /* 0x0000003da9037c10 */ /* 0x000fc600097fe4ff */
[----:B------:R-:W3:Y:S04]  /*53c0*/  LDL.64 R168, [R1+0x1a0] ;  /* 0x0001a00001a87983 */ /* 0x000ee80000100a00 */
[----:B------:R0:W3:Y:S01]  /*53d0*/  @P1 LDG.E.U16 R78, desc[UR6][R2.64] ;  /* 0x00000006024e1981 */ /* 0x0000e2000c1e1500 */
[----:B--2---:R-:W-:Y:S02]  /*53e0*/  IADD3 R4, P2, R166, UR60, RZ ;  /* 0x0000003ca6047c10 */ /* 0x004fe4000ff5e0ff */
[----:B0-----:R-:W-:-:S04]  /*53f0*/  IADD3 R2, P0, R172, UR60, RZ ;  /* 0x0000003cac027c10 */ /* 0x001fc8000ff1e0ff */
        /* <DEDUP_REMOVED lines=10> */
[----:B---3--:R-:W-:Y:S02]  /*54a0*/  IADD3 R4, P1, R170, UR60, RZ ;  /* 0x0000003caa047c10 */ /* 0x008fe4000ff3e0ff */
[----:B------:R-:W-:Y:S01]  /*54b0*/  IADD3 R6, P2, R168, UR60, RZ ;  /* 0x0000003ca8067c10 */ /* 0x000fe2000ff5e0ff */
        /* <DEDUP_REMOVED lines=161> */
[----:B------:R4:W3:Y:S04]  /*5ed0*/  @P1 LDG.E.U16 R12, desc[UR6][R2.64] ;  /* 0x00000006020c1981 */ /* 0x0008e8000c1e1500 */
[----:B------:R-:W3:Y:S01]  /*5ee0*/  LDL.64 R168, [R1+0x310] ;  /* 0x0003100001a87983 */ /* 0x000ee20000100a00 */
[----:B------:R-:W-:-:S03]  /*5ef0*/  ISETP.GT.AND P0, PT, R0, 0x11, PT ;  /* 0x000000110000780c */ /* 0x000fc60003f04270 */
[----:B------:R2:W3:Y:S01]  /*5f00*/  @P1 LDG.E.U16 R180, desc[UR6][R4.64] ;  /* 0x0000000604b41981 */ /* 0x0004e2000c1e1500 */
        /* <DEDUP_REMOVED lines=14> */
[----:B------:R-:W3:Y:S01]  /*5ff0*/  LDL.64 R170, [R1+0x328] ;  /* 0x0003280001aa7983 */ /* 0x000ee20000100a00 */
[----:B------:R-:W-:Y:S02]  /*6000*/  IADD3 R2, P2, R168, UR60, RZ ;  /* 0x0000003ca8027c10 */ /* 0x000fe4000ff5e0ff */
[----:B------:R-:W-:Y:S01]  /*6010*/  ISETP.GT.AND P1, PT, R0, 0x12, PT ;  /* 0x000000120000780c */ /* 0x000fe20003f24270 */
[----:B------:R-:W3:Y:S01]  /*6020*/  @P0 LDG.E.U16 R132, desc[UR6][R4.64] ;  /* 0x0000000604840981 */ /* 0x000ee2000c1e1500 */
[----:B------:R-:W-:-:S03]  /*6030*/  IADD3.X R3, R169, UR61, RZ, P2, !PT ;  /* 0x0000003da9037c10 */ /* 0x000fc600097fe4ff */
[----:B------:R-:W3:Y:S08]  /*6040*/  LDL.64 R168, [R1+0x320] ;  /* 0x0003200001a87983 */ /* 0x000ef00000100a00 */
[----:B------:R2:W3:Y:S01]  /*6050*/  @P1 LDG.E.U16 R147, desc[UR6][R2.64] ;  /* 0x0000000602931981 */ /* 0x0004e2000c1e1500 */
[----:B----4-:R-:W-:-:S04]  /*6060*/  IADD3 R6, P3, R164, UR60, RZ ;  /* 0x0000003ca4067c10 */ /* 0x010fc8000ff7e0ff */
[----:B------:R-:W-:Y:S02]  /*6070*/  IADD3.X R7, R165, UR61, RZ, P3, !PT ;  /* 0x0000003da5077c10 */ /* 0x000fe40009ffe4ff */
[----:B------:R-:W4:Y:S01]  /*6080*/  LDL.64 R164, [R1+0x330] ;  /* 0x0003300001a47983 */ /* 0x000f220000100a00 */
[----:B--2---:R-:W-:-:S03]  /*6090*/  IADD3 R2, P0, R172, UR60, RZ ;  /* 0x0000003cac027c10 */ /* 0x004fc6000ff1e0ff */
[----:B------:R-:W2:Y:S01]  /*60a0*/  @P1 LDG.E.U16 R146, desc[UR6][R6.64] ;  /* 0x0000000606921981 */ /* 0x000ea2000c1e1500 */
[----:B------:R-:W-:-:S03]  /*60b0*/  IADD3.X R3, R173, UR61, RZ, P0, !PT ;  /* 0x0000003dad037c10 */ /* 0x000fc600087fe4ff */
[----:B------:R-:W2:Y:S04]  /*60c0*/  LDL.64 R172, [R1+0x338] ;  /* 0x0003380001ac7983 */ /* 0x000ea80000100a00 */
[----:B------:R-:W2:Y:S01]  /*60d0*/  @P1 LDG.E.U16 R145, desc[UR6][R2.64] ;  /* 0x0000000602911981 */ /* 0x000ea2000c1e1500 */
[----:B------:R-:W-:-:S04]  /*60e0*/  IADD3 R4, P2, R166, UR60, RZ ;  /* 0x0000003ca6047c10 */ /* 0x000fc8000ff5e0ff */
[----:B------:R-:W-:Y:S02]  /*60f0*/  IADD3.X R5, R167, UR61, RZ, P2, !PT ;  /* 0x0000003da7057c10 */ /* 0x000fe400097fe4ff */
[----:B------:R-:W2:Y:S04]  /*6100*/  LDL.64 R166, [R1+0x350] ;  /* 0x0003500001a67983 */ /* 0x000ea80000100a00 */
[----:B------:R3:W2:Y:S02]  /*6110*/  @P1 LDG.E.U16 R148, desc[UR6][R4.64] ;  /* 0x0000000604941981 */ /* 0x0006a4000c1e1500 */
[----:B---3--:R-:W-:-:S04]  /*6120*/  IADD3 R4, P1, R170, UR60, RZ ;  /* 0x0000003caa047c10 */ /* 0x008fc8000ff3e0ff */
[----:B------:R-:W-:Y:S02]  /*6130*/  IADD3.X R5, R171, UR61, RZ, P1, !PT ;  /* 0x0000003dab057c10 */ /* 0x000fe40008ffe4ff */
[----:B------:R-:W3:Y:S01]  /*6140*/  LDL.64 R170, [R1+0x340] ;  /* 0x0003400001aa7983 */ /* 0x000ee20000100a00 */
[----:B----4-:R-:W-:-:S04]  /*6150*/  IADD3 R2, P2, R164, UR60, RZ ;  /* 0x0000003ca4027c10 */ /* 0x010fc8000ff5e0ff */
[----:B------:R-:W-:Y:S02]  /*6160*/  IADD3.X R3, R165, UR61, RZ, P2, !PT ;  /* 0x0000003da5037c10 */ /* 0x000fe400097fe4ff */
[----:B------:R-:W4:Y:S01]  /*6170*/  LDL.64 R164, [R1+0x348] ;  /* 0x0003480001a47983 */ /* 0x000f220000100a00 */
[----:B------:R-:W-:-:S04]  /*6180*/  IADD3 R6, P2, R168, UR60, RZ ;  /* 0x0000003ca8067c10 */ /* 0x000fc8000ff5e0ff */
[----:B------:R-:W-:Y:S02]  /*6190*/  IADD3.X R7, R169, UR61, RZ, P2, !PT ;  /* 0x0000003da9077c10 */ /* 0x000fe400097fe4ff */
[----:B------:R-:W4:Y:S01]  /*61a0*/  LDL.64 R168, [R1+0x358] ;  /* 0x0003580001a87983 */ /* 0x000f220000100a00 */
[C---:B------:R-:W-:Y:S02]  /*61b0*/  ISETP.GT.AND P0, PT, R0.reuse, 0x13, PT ;  /* 0x000000130000780c */ /* 0x040fe40003f04270 */
[----:B------:R-:W-:-:S11]  /*61c0*/  ISETP.GT.AND P1, PT, R0, 0x14, PT ;  /* 0x000000140000780c */ /* 0x000fd60003f24270 */
[----:B------:R2:W4:Y:S04]  /*61d0*/  @P0 LDG.E.U16 R98, desc[UR6][R4.64] ;  /* 0x0000000604620981 */ /* 0x000528000c1e1500 */
[----:B------:R0:W4:Y:S04]  /*61e0*/  @P0 LDG.E.U16 R99, desc[UR6][R2.64] ;  /* 0x0000000602630981 */ /* 0x000128000c1e1500 */
[----:B------:R-:W4:Y:S01]  /*61f0*/  @P0 LDG.E.U16 R97, desc[UR6][R6.64] ;  /* 0x0000000606610981 */ /* 0x000f22000c1e1500 */
[----:B--2---:R-:W-:-:S04]  /*6200*/  IADD3 R4, P3, R172, UR60, RZ ;  /* 0x0000003cac047c10 */ /* 0x004fc8000ff7e0ff */
[----:B------:R-:W-:Y:S02]  /*6210*/  IADD3.X R5, R173, UR61, RZ, P3, !PT ;  /* 0x0000003dad057c10 */ /* 0x000fe40009ffe4ff */
[----:B0-----:R-:W-:Y:S01]  /*6220*/  IADD3 R2, P2, R166, UR60, RZ ;  /* 0x0000003ca6027c10 */ /* 0x001fe2000ff5e0ff */
[----:B------:R-:W2:Y:S03]  /*6230*/  LDL.64 R172, [R1+0x360] ;  /* 0x0003600001ac7983 */ /* 0x000ea60000100a00 */
[----:B------:R-:W-:Y:S01]  /*6240*/  IADD3.X R3, R167, UR61, RZ, P2, !PT ;  /* 0x0000003da7037c10 */ /* 0x000fe200097fe4ff */
[----:B------:R-:W2:Y:S04]  /*6250*/  @P0 LDG.E.U16 R100, desc[UR6][R4.64] ;  /* 0x0000000604640981 */ /* 0x000ea8000c1e1500 */
[----:B------:R3:W2:Y:S04]  /*6260*/  @P1 LDG.E.U16 R115, desc[UR6][R2.64] ;  /* 0x0000000602731981 */ /* 0x0006a8000c1e1500 */
[----:B------:R-:W2:Y:S01]  /*6270*/  LDL.64 R166, [R1+0x370] ;  /* 0x0003700001a67983 */ /* 0x000ea20000100a00 */
[----:B---3--:R-:W-:-:S04]  /*6280*/  IADD3 R2, P0, R170, UR60, RZ ;  /* 0x0000003caa027c10 */ /* 0x008fc8000ff1e0ff */
[----:B------:R-:W-:Y:S02]  /*6290*/  IADD3.X R3, R171, UR61, RZ, P0, !PT ;  /* 0x0000003dab037c10 */ /* 0x000fe400087fe4ff */
[----:B------:R-:W3:Y:S01]  /*62a0*/  LDL.64 R170, [R1+0x378] ;  /* 0x0003780001aa7983 */ /* 0x000ee20000100a00 */
[----:B----4-:R-:W-:-:S03]  /*62b0*/  IADD3 R6, P3, R164, UR60, RZ ;  /* 0x0000003ca4067c10 */ /* 0x010fc6000ff7e0ff */
[----:B------:R2:W4:Y:S01]  /*62c0*/  @P1 LDG.E.U16 R113, desc[UR6][R2.64] ;  /* 0x0000000602711981 */ /* 0x000522000c1e1500 */
[----:B------:R-:W-:-:S03]  /*62d0*/  IADD3.X R7, R165, UR61, RZ, P3, !PT ;  /* 0x0000003da5077c10 */ /* 0x000fc60009ffe4ff */
[----:B------:R-:W3:Y:S01]  /*62e0*/  LDL.64 R164, [R1+0x368] ;  /* 0x0003680001a47983 */ /* 0x000ee20000100a00 */
[----:B------:R-:W-:Y:S02]  /*62f0*/  IADD3 R4, P2, R168, UR60, RZ ;  /* 0x0000003ca8047c10 */ /* 0x000fe4000ff5e0ff */
[----:B------:R-:W-:Y:S01]  /*6300*/  ISETP.GT.AND P0, PT, R0, 0x15, PT ;  /* 0x000000150000780c */ /* 0x000fe20003f04270 */
[----:B------:R0:W4:Y:S01]  /*6310*/  @P1 LDG.E.U16 R114, desc[UR6][R6.64] ;  /* 0x0000000606721981 */ /* 0x000122000c1e1500 */
[----:B------:R-:W-:-:S03]  /*6320*/  IADD3.X R5, R169, UR61, RZ, P2, !PT ;  /* 0x0000003da9057c10 */ /* 0x000fc600097fe4ff */
[----:B------:R-:W4:Y:S04]  /*6330*/  LDL.64 R168, [R1+0x390] ;  /* 0x0003900001a87983 */ /* 0x000f280000100a00 */
[----:B------:R3:W4:Y:S01]  /*6340*/  @P1 LDG.E.U16 R116, desc[UR6][R4.64] ;  /* 0x0000000604741981 */ /* 0x000722000c1e1500 */
[----:B--2---:R-:W-:-:S04]  /*6350*/  IADD3 R2, P2, R166, UR60, RZ ;  /* 0x0000003ca6027c10 */ /* 0x004fc8000ff5e0ff */
[----:B------:R-:W-:Y:S02]  /*6360*/  IADD3.X R3, R167, UR61, RZ, P2, !PT ;  /* 0x0000003da7037c10 */ /* 0x000fe400097fe4ff */
[----:B------:R-:W2:Y:S01]  /*6370*/  LDL.64 R166, [R1+0x388] ;  /* 0x0003880001a67983 */ /* 0x000ea20000100a00 */
[----:B0-----:R-:W-:-:S03]  /*6380*/  IADD3 R6, P2, R172, UR60, RZ ;  /* 0x0000003cac067c10 */ /* 0x001fc6000ff5e0ff */
[----:B------:R4:W2:Y:S01]  /*6390*/  @P0 LDG.E.U16 R86, desc[UR6][R2.64] ;  /* 0x0000000602560981 */ /* 0x0008a2000c1e1500 */
[----:B------:R-:W-:-:S05]  /*63a0*/  IADD3.X R7, R173, UR61, RZ, P2, !PT ;  /* 0x0000003dad077c10 */ /* 0x000fca00097fe4ff */
[----:B------:R-:W2:Y:S01]  /*63b0*/  @P0 LDG.E.U16 R33, desc[UR6][R6.64] ;  /* 0x0000000606210981 */ /* 0x000ea2000c1e1500 */
[----:B---3--:R-:W-:-:S04]  /*63c0*/  IADD3 R4, P1, R164, UR60, RZ ;  /* 0x0000003ca4047c10 */ /* 0x008fc8000ff3e0ff */
[----:B------:R-:W-:Y:S02]  /*63d0*/  IADD3.X R5, R165, UR61, RZ, P1, !PT ;  /* 0x0000003da5057c10 */ /* 0x000fe40008ffe4ff */
[----:B------:R-:W3:Y:S04]  /*63e0*/  LDL.LU.64 R164, [R1+0x8b0] ;  /* 0x0008b00001a47983 */ /* 0x000ee80000300a00 */
[----:B------:R0:W3:Y:S01]  /*63f0*/  @P0 LDG.E.U16 R87, desc[UR6][R4.64] ;  /* 0x0000000604570981 */ /* 0x0000e2000c1e1500 */
[----:B----4-:R-:W-:-:S03]  /*6400*/  IADD3 R2, P2, R168, UR60, RZ ;  /* 0x0000003ca8027c10 */ /* 0x010fc6000ff5e0ff */
[----:B------:R-:W4:Y:S01]  /*6410*/  LDL.64 R172, [R1+0x398] ;  /* 0x0003980001ac7983 */ /* 0x000f220000100a00 */
[----:B0-----:R-:W-:-:S04]  /*6420*/  IADD3 R4, P3, R170, UR60, RZ ;  /* 0x0000003caa047c10 */ /* 0x001fc8000ff7e0ff */
[----:B------:R-:W-:Y:S02]  /*6430*/  IADD3.X R5, R171, UR61, RZ, P3, !PT ;  /* 0x0000003dab057c10 */ /* 0x000fe40009ffe4ff */
[----:B------:R-:W-:Y:S01]  /*6440*/  IADD3.X R3, R169, UR61, RZ, P2, !PT ;  /* 0x0000003da9037c10 */ /* 0x000fe200097fe4ff */
[----:B------:R-:W3:Y:S04]  /*6450*/  LDL.64 R170, [R1+0x3a8] ;  /* 0x0003a80001aa7983 */ /* 0x000ee80000100a00 */
[----:B------:R-:W3:Y:S04]  /*6460*/  @P0 LDG.E.U16 R85, desc[UR6][R4.64] ;  /* 0x0000000604550981 */ /* 0x000ee8000c1e1500 */
[----:B------:R-:W3:Y:S04]  /*6470*/  LDL.64 R168, [R1+0x3b0] ;  /* 0x0003b00001a87983 */ /* 0x000ee80000100a00 */
[----:B------:R-:W4:Y:S01]  /*6480*/  LDL.64 R4, [R1+0x380] ;  /* 0x0003800001047983 */ /* 0x000f220000100a00 */
[----:B------:R-:W-:-:S02]  /*6490*/  ISETP.GT.AND P1, PT, R0, 0x16, PT ;  /* 0x000000160000780c */ /* 0x000fc40003f24270 */
[----:B--2---:R-:W-:-:S04]  /*64a0*/  IADD3 R6, P3, R166, UR60, RZ ;  /* 0x0000003ca6067c10 */ /* 0x004fc8000ff7e0ff */
[----:B------:R-:W-:-:S07]  /*64b0*/  IADD3.X R7, R167, UR61, RZ, P3, !PT ;  /* 0x0000003da7077c10 */ /* 0x000fce0009ffe4ff */
[----:B------:R-:W2:Y:S04]  /*64c0*/  @P1 LDG.E.U16 R70, desc[UR6][R2.64] ;  /* 0x0000000602461981 */ /* 0x000ea8000c1e1500 */
[----:B------:R-:W2:Y:S04]  /*64d0*/  LDL.64 R166, [R1+0x3a0] ;  /* 0x0003a00001a67983 */ /* 0x000ea80000100a00 */
[----:B------:R4:W2:Y:S02]  /*64e0*/  @P1 LDG.E.U16 R71, desc[UR6][R6.64] ;  /* 0x0000000606471981 */ /* 0x0008a4000c1e1500 */
[----:B----4-:R-:W-:Y:S01]  /*64f0*/  IMAD.MOV.U32 R7, RZ, RZ, R5 ;  /* 0x000000ffff077224 */ /* 0x010fe200078e0005 */
[----:B------:R-:W-:Y:S01]  /*6500*/  IADD3 R2, P0, R4, UR60, RZ ;  /* 0x0000003c04027c10 */ /* 0x000fe2000ff1e0ff */
[----:B------:R-:W-:Y:S01]  /*6510*/  IMAD.MOV.U32 R6, RZ, RZ, R4 ;  /* 0x000000ffff067224 */ /* 0x000fe200078e0004 */
[----:B------:R-:W-:-:S02]  /*6520*/  IADD3 R4, P2, R172, UR60, RZ ;  /* 0x0000003cac047c10 */ /* 0x000fc4000ff5e0ff */
[----:B------:R-:W-:Y:S02]  /*6530*/  IADD3.X R3, R7, UR61, RZ, P0, !PT ;  /* 0x0000003d07037c10 */ /* 0x000fe400087fe4ff */
[----:B------:R-:W-:Y:S02]  /*6540*/  IADD3.X R5, R173, UR61, RZ, P2, !PT ;  /* 0x0000003dad057c10 */ /* 0x000fe400097fe4ff */
[----:B------:R-:W4:Y:S04]  /*6550*/  LDL.64 R172, [R1+0x3b8] ;  /* 0x0003b80001ac7983 */ /* 0x000f280000100a00 */
[----:B------:R3:W4:Y:S01]  /*6560*/  @P1 LDG.E.U16 R72, desc[UR6][R2.64] ;  /* 0x0000000602481981 */ /* 0x000722000c1e1500 */
[----:B------:R-:W-:-:S03]  /*6570*/  ISETP.GT.AND P0, PT, R0, 0x17, PT ;  /* 0x000000170000780c */ /* 0x000fc60003f04270 */
[----:B------:R0:W4:Y:S01]  /*6580*/  @P1 LDG.E.U16 R69, desc[UR6][R4.64] ;  /* 0x0000000604451981 */ /* 0x000122000c1e1500 */
[----:B---3--:R-:W-:-:S04]  /*6590*/  IADD3 R2, P2, R168, UR60, RZ ;  /* 0x0000003ca8027c10 */ /* 0x008fc8000ff5e0ff */
[----:B------:R-:W-:Y:S02]  /*65a0*/  IADD3.X R3, R169, UR61, RZ, P2, !PT ;  /* 0x0000003da9037c10 */ /* 0x000fe400097fe4ff */
[----:B------:R-:W3:Y:S01]  /*65b0*/  LDL.64 R168, [R1+0x3d0] ;  /* 0x0003d00001a87983 */ /* 0x000ee20000100a00 */
[----:B0-----:R-:W-:Y:S02]  /*65c0*/  IADD3 R4, P1, R170, UR60, RZ ;  /* 0x0000003caa047c10 */ /* 0x001fe4000ff3e0ff */
[----:B--2---:R-:W-:Y:S01]  /*65d0*/  IADD3 R6, P2, R166, UR60, RZ ;  /* 0x0000003ca6067c10 */ /* 0x004fe2000ff5e0ff */
[----:B------:R4:W2:Y:S01]  /*65e0*/  @P0 LDG.E.U16 R35, desc[UR6][R2.64] ;  /* 0x0000000602230981 */ /* 0x0008a2000c1e1500 */
[----:B------:R-:W-:-:S03]  /*65f0*/  IADD3.X R5, R171, UR61, RZ, P1, !PT ;  /* 0x0000003dab057c10 */ /* 0x000fc60008ffe4ff */
[----:B------:R-:W2:Y:S01]  /*6600*/  LDL.64 R170, [R1+0x3c8] ;  /* 0x0003c80001aa7983 */ /* 0x000ea20000100a00 */
[----:B------:R-:W-:-:S03]  /*6610*/  IADD3.X R7, R167, UR61, RZ, P2, !PT ;  /* 0x0000003da7077c10 */ /* 0x000fc600097fe4ff */
[----:B------:R-:W2:Y:S04]  /*6620*/  LDL.LU.64 R166, [R1+0x8a8] ;  /* 0x0008a80001a67983 */ /* 0x000ea80000300a00 */
[----:B------:R-:W2:Y:S01]  /*6630*/  @P0 LDG.E.U16 R56, desc[UR6][R6.64] ;  /* 0x0000000606380981 */ /* 0x000ea2000c1e1500 */
[----:B------:R-:W-:-:S03]  /*6640*/  ISETP.GT.AND P2, PT, R0, 0x18, PT ;  /* 0x000000180000780c */ /* 0x000fc60003f44270 */
[----:B------:R3:W2:Y:S04]  /*6650*/  @P0 LDG.E.U16 R34, desc[UR6][R4.64] ;  /* 0x0000000604220981 */ /* 0x0006a8000c1e1500 */
[----:B------:R-:W2:Y:S01]  /*6660*/  LDL.64 R6, [R1+0x3c0] ;  /* 0x0003c00001067983 */ /* 0x000ea20000100a00 */
[----:B----4-:R-:W-:-:S04]  /*6670*/  IADD3 R2, P1, R172, UR60, RZ ;  /* 0x0000003cac027c10 */ /* 0x010fc8000ff3e0ff */
[----:B------:R-:W-:Y:S02]  /*6680*/  IADD3.X R3, R173, UR61, RZ, P1, !PT ;  /* 0x0000003dad037c10 */ /* 0x000fe40008ffe4ff */
[----:B------:R-:W4:Y:S04]  /*6690*/  LDL.64 R172, [R1+0x3d8] ;  /* 0x0003d80001ac7983 */ /* 0x000f280000100a00 */
[----:B------:R2:W4:Y:S01]  /*66a0*/  @P0 LDG.E.U16 R36, desc[UR6][R2.64] ;  /* 0x0000000602240981 */ /* 0x000522000c1e1500 */
[----:B---3--:R-:W-:-:S04]  /*66b0*/  IADD3 R4, P1, R168, UR60, RZ ;  /* 0x0000003ca8047c10 */ /* 0x008fc8000ff3e0ff */
[----:B------:R-:W-:Y:S02]  /*66c0*/  IADD3.X R5, R169, UR61, RZ, P1, !PT ;  /* 0x0000003da9057c10 */ /* 0x000fe40008ffe4ff */
[----:B------:R-:W3:Y:S04]  /*66d0*/  LDL.LU.64 R168, [R1+0x8a0] ;  /* 0x0008a00001a87983 */ /* 0x000ee80000300a00 */
[----:B------:R-:W3:Y:S04]  /*66e0*/  @P2 LDG.E.U16 R183, desc[UR6][R4.64] ;  /* 0x0000000604b72981 */ /* 0x000ee8000c1e1500 */
[----:B------:R-:W3:Y:S01]  /*66f0*/  LDL.64 R4, [R1+0x3f0] ;  /* 0x0003f00001047983 */ /* 0x000ee20000100a00 */
[----:B--2---:R-:W-:-:S04]  /*6700*/  IADD3 R2, P0, R170, UR60, RZ ;  /* 0x0000003caa027c10 */ /* 0x004fc8000ff1e0ff */
[----:B------:R-:W-:Y:S02]  /*6710*/  IADD3.X R3, R171, UR61, RZ, P0, !PT ;  /* 0x0000003dab037c10 */ /* 0x000fe400087fe4ff */
[----:B------:R-:W2:Y:S04]  /*6720*/  LDL.64 R170, [R1+0x3e8] ;  /* 0x0003e80001aa7983 */ /* 0x000ea80000100a00 */
[----:B------:R0:W2:Y:S02]  /*6730*/  @P2 LDG.E.U16 R182, desc[UR6][R2.64] ;  /* 0x0000000602b62981 */ /* 0x0000a4000c1e1500 */
[----:B0-----:R-:W-:-:S04]  /*6740*/  IADD3 R2, P0, R6, UR60, RZ ;  /* 0x0000003c06027c10 */ /* 0x001fc8000ff1e0ff */
[----:B------:R-:W-:Y:S02]  /*6750*/  IADD3.X R3, R7, UR61, RZ, P0, !PT ;  /* 0x0000003d07037c10 */ /* 0x000fe400087fe4ff */
[----:B------:R-:W2:Y:S04]  /*6760*/  LDL.64 R6, [R1+0x3e0] ;  /* 0x0003e00001067983 */ /* 0x000ea80000100a00 */
[----:B------:R4:W2:Y:S02]  /*6770*/  @P2 LDG.E.U16 R181, desc[UR6][R2.64] ;  /* 0x0000000602b52981 */ /* 0x0008a4000c1e1500 */
[----:B----4-:R-:W-:-:S04]  /*6780*/  IADD3 R2, P0, R172, UR60, RZ ;  /* 0x0000003cac027c10 */ /* 0x010fc8000ff1e0ff */
[----:B------:R-:W-:Y:S02]  /*6790*/  IADD3.X R3, R173, UR61, RZ, P0, !PT ;  /* 0x0000003dad037c10 */ /* 0x000fe400087fe4ff */
[----:B------:R-:W4:Y:S04]  /*67a0*/  LDL.64 R172, [R1+0x3f8] ;  /* 0x0003f80001ac7983 */ /* 0x000f280000100a00 */
[----:B------:R3:W4:Y:S02]  /*67b0*/  @P2 LDG.E.U16 R120, desc[UR6][R2.64] ;  /* 0x0000000602782981 */ /* 0x000724000c1e1500 */
[----:B---3--:R-:W-:-:S04]  /*67c0*/  IADD3 R2, P0, R4, UR60, RZ ;  /* 0x0000003c04027c10 */ /* 0x008fc8000ff1e0ff */
[----:B------:R-:W-:Y:S02]  /*67d0*/  IADD3.X R3, R5, UR61, RZ, P0, !PT ;  /* 0x0000003d05037c10 */ /* 0x000fe400087fe4ff */
[----:B------:R-:W3:Y:S01]  /*67e0*/  LDL.64 R4, [R1+0x410] ;  /* 0x0004100001047983 */ /* 0x000ee20000100a00 */
[----:B------:R-:W-:-:S13]  /*67f0*/  ISETP.GT.AND P1, PT, R0, 0x19, PT ;  /* 0x000000190000780c */ /* 0x000fda0003f24270 */
[----:B------:R2:W3:Y:S02]  /*6800*/  @P1 LDG.E.U16 R135, desc[UR6][R2.64] ;  /* 0x0000000602871981 */ /* 0x0004e4000c1e1500 */
        /* <DEDUP_REMOVED lines=87> */
[----:B------:R-:W-:Y:S01]  /*6d80*/  ISETP.GT.AND P2, PT, R0, 0x1, PT ;  /* 0x000000010000780c */ /* 0x000fe20003f44270 */
[----:B------:R-:W2:Y:S04]  /*6d90*/  LDL.LU.64 R170, [R1+0x898] ;  /* 0x0008980001aa7983 */ /* 0x000ea80000300a00 */
[----:B------:R0:W2:Y:S02]  /*6da0*/  @P1 LDG.E.U16 R67, desc[UR6][R2.64] ;  /* 0x0000000602431981 */ /* 0x0000a4000c1e1500 */
[----:B0-----:R-:W-:Y:S02]  /*6db0*/  IADD3 R2, P0, R6, UR60, RZ ;  /* 0x0000003c06027c10 */ /* 0x001fe4000ff1e0ff */
[----:B------:R-:W0:Y:S02]  /*6dc0*/  LDC R6, c[0x0][0x238] ;  /* 0x00008e00ff067b82 */ /* 0x000e240000000800 */
[----:B------:R-:W-:-:S05]  /*6dd0*/  IADD3.X R3, R7, UR61, RZ, P0, !PT ;  /* 0x0000003d07037c10 */ /* 0x000fca00087fe4ff */
[----:B------:R4:W2:Y:S02]  /*6de0*/  @P1 LDG.E.U16 R68, desc[UR6][R2.64] ;  /* 0x0000000602441981 */ /* 0x0008a4000c1e1500 */
[----:B----4-:R-:W-:-:S04]  /*6df0*/  IADD3 R2, P0, R172, UR60, RZ ;  /* 0x0000003cac027c10 */ /* 0x010fc8000ff1e0ff */
[----:B------:R-:W-:Y:S02]  /*6e00*/  IADD3.X R3, R173, UR61, RZ, P0, !PT ;  /* 0x0000003dad037c10 */ /* 0x000fe400087fe4ff */
[----:B------:R-:W-:Y:S01]  /*6e10*/  ISETP.GT.AND P0, PT, R0, 0x1f, PT ;  /* 0x0000001f0000780c */ /* 0x000fe20003f04270 */
[----:B------:R-:W4:Y:S04]  /*6e20*/  LDL.LU.64 R172, [R1+0x890] ;  /* 0x0008900001ac7983 */ /* 0x000f280000300a00 */
[----:B------:R3:W4:Y:S02]  /*6e30*/  @P1 LDG.E.U16 R65, desc[UR6][R2.64] ;  /* 0x0000000602411981 */ /* 0x000724000c1e1500 */
[----:B---3--:R-:W-:-:S04]  /*6e40*/  IADD3 R2, P1, R4, UR60, RZ ;  /* 0x0000003c04027c10 */ /* 0x008fc8000ff3e0ff */
[----:B------:R-:W-:-:S05]  /*6e50*/  IADD3.X R3, R5, UR61, RZ, P1, !PT ;  /* 0x0000003d05037c10 */ /* 0x000fca0008ffe4ff */
[----:B------:R0:W3:Y:S02]  /*6e60*/  @P0 LDG.E.U16 R37, desc[UR6][R2.64] ;  /* 0x0000000602250981 */ /* 0x0000e4000c1e1500 */
[----:B0-----:R-:W-:-:S03]  /*6e70*/  IMAD.WIDE R2, R6, 0x2, R250 ;  /* 0x0000000206027825 */ /* 0x001fc600078e02fa */
[----:B------:R-:W-:-:S04]  /*6e80*/  IADD3 R2, P1, R2, UR60, RZ ;  /* 0x0000003c02027c10 */ /* 0x000fc8000ff3e0ff */
[----:B------:R-:W-:-:S05]  /*6e90*/  IADD3.X R3, R3, UR61, RZ, P1, !PT ;  /* 0x0000003d03037c10 */ /* 0x000fca0008ffe4ff */
[----:B------:R0:W2:Y:S02]  /*6ea0*/  @P2 LDG.E.U16 R123, desc[UR6][R2.64] ;  /* 0x00000006027b2981 */ /* 0x0000a4000c1e1500 */
[----:B0-----:R-:W-:-:S03]  /*6eb0*/  IMAD.WIDE R2, R6, 0x2, R248 ;  /* 0x0000000206027825 */ /* 0x001fc600078e02f8 */
[----:B------:R-:W-:-:S04]  /*6ec0*/  IADD3 R2, P1, R2, UR60, RZ ;  /* 0x0000003c02027c10 */ /* 0x000fc8000ff3e0ff */
[----:B------:R-:W-:-:S05]  /*6ed0*/  IADD3.X R3, R3, UR61, RZ, P1, !PT ;  /* 0x0000003d03037c10 */ /* 0x000fca0008ffe4ff */
[----:B------:R0:W4:Y:S02]  /*6ee0*/  @P2 LDG.E.U16 R122, desc[UR6][R2.64] ;  /* 0x00000006027a2981 */ /* 0x000124000c1e1500 */
[----:B0-----:R-:W-:Y:S02]  /*6ef0*/  IMAD.WIDE R2, R6, 0x2, R174 ;  /* 0x0000000206027825 */ /* 0x001fe400078e02ae */
[----:B------:R-:W3:Y:S01]  /*6f00*/  LDL.LU.64 R174, [R1+0x888] ;  /* 0x0008880001ae7983 */ /* 0x000ee20000300a00 */
[----:B------:R-:W-:-:S04]  /*6f10*/  IADD3 R4, P1, R2, UR60, RZ ;  /* 0x0000003c02047c10 */ /* 0x000fc8000ff3e0ff */
[----:B------:R-:W-:Y:S01]  /*6f20*/  IADD3.X R5, R3, UR61, RZ, P1, !PT ;  /* 0x0000003d03057c10 */ /* 0x000fe20008ffe4ff */
[----:B------:R-:W-:-:S04]  /*6f30*/  IMAD.WIDE R2, R6, 0x2, R176 ;  /* 0x0000000206027825 */ /* 0x000fc800078e02b0 */
[----:B------:R0:W2:Y:S01]  /*6f40*/  @P2 LDG.E.U16 R121, desc[UR6][R4.64] ;  /* 0x0000000604792981 */ /* 0x0000a2000c1e1500 */
[----:B------:R-:W-:-:S04]  /*6f50*/  IADD3 R2, P1, R2, UR60, RZ ;  /* 0x0000003c02027c10 */ /* 0x000fc8000ff3e0ff */
[----:B------:R-:W-:Y:S01]  /*6f60*/  IADD3.X R3, R3, UR61, RZ, P1, !PT ;  /* 0x0000003d03037c10 */ /* 0x000fe20008ffe4ff */
[----:B0-----:R-:W-:-:S04]  /*6f70*/  IMAD R4, R6, 0x1f, RZ ;  /* 0x0000001f06047824 */ /* 0x001fc800078e02ff */
[----:B------:R0:W3:Y:S02]  /*6f80*/  @P2 LDG.E.U16 R124, desc[UR6][R2.64] ;  /* 0x00000006027c2981 */ /* 0x0000e4000c1e1500 */
[----:B0-----:R-:W-:-:S03]  /*6f90*/  IMAD.WIDE R2, R4, 0x2, R248 ;  /* 0x0000000204027825 */ /* 0x001fc600078e02f8 */
[----:B------:R-:W-:Y:S01]  /*6fa0*/  IADD3 R2, P1, R2, UR60, RZ ;  /* 0x0000003c02027c10 */ /* 0x000fe2000ff3e0ff */
[----:B------:R0:W-:Y:S03]  /*6fb0*/  STL.64 [R1+0x638], R248 ;  /* 0x000638f801007387 */ /* 0x0001e60000100a00 */
[----:B------:R-:W-:-:S05]  /*6fc0*/  IADD3.X R3, R3, UR61, RZ, P1, !PT ;  /* 0x0000003d03037c10 */ /* 0x000fca0008ffe4ff */
[----:B------:R1:W3:Y:S01]  /*6fd0*/  @P0 LDG.E.U16 R38, desc[UR6][R2.64] ;  /* 0x0000000602260981 */ /* 0x0002e2000c1e1500 */
[----:B0-----:R-:W0:Y:S01]  /*6fe0*/  S2R R249, SR_TID.X ;  /* 0x0000000000f97919 */ /* 0x001e220000002100 */
[----:B-1----:R-:W-:-:S03]  /*6ff0*/  IMAD.WIDE R2, R4, 0x2, R250 ;  /* 0x0000000204027825 */ /* 0x002fc600078e02fa */
[----:B------:R-:W-:-:S04]  /*7000*/  IADD3 R2, P1, R2, UR60, RZ ;  /* 0x0000003c02027c10 */ /* 0x000fc8000ff3e0ff */
[----:B------:R-:W-:-:S05]  /*7010*/  IADD3.X R3, R3, UR61, RZ, P1, !PT ;  /* 0x0000003d03037c10 */ /* 0x000fca0008ffe4ff */
[----:B------:R1:W3:Y:S02]  /*7020*/  @P0 LDG.E.U16 R39, desc[UR6][R2.64] ;  /* 0x0000000602270981 */ /* 0x0002e4000c1e1500 */
[----:B-1----:R-:W-:-:S03]  /*7030*/  IMAD.WIDE R2, R4, 0x2, R176 ;  /* 0x0000000204027825 */ /* 0x002fc600078e02b0 */
[----:B------:R-:W-:-:S04]  /*7040*/  IADD3 R2, P1, R2, UR60, RZ ;  /* 0x0000003c02027c10 */ /* 0x000fc8000ff3e0ff */
[----:B------:R-:W-:-:S05]  /*7050*/  IADD3.X R3, R3, UR61, RZ, P1, !PT ;  /* 0x0000003d03037c10 */ /* 0x000fca0008ffe4ff */
[----:B------:R0:W3:Y:S04]  /*7060*/  @P0 LDG.E.U16 R40, desc[UR6][R2.64] ;  /* 0x0000000602280981 */ /* 0x0000e8000c1e1500 */
[----:B------:R-:W-:Y:S04]  /*7070*/  STL.64 [R1+0x640], R250 ;  /* 0x000640fa01007387 */ /* 0x000fe80000100a00 */
[----:B------:R-:W3:Y:S01]  /*7080*/  LDL.LU.64 R176, [R1+0x880] ;  /* 0x0008800001b07983 */ /* 0x000ee20000300a00 */
[----:B0-----:R-:W-:-:S04]  /*7090*/  LOP3.LUT R2, R249, 0x1f, RZ, 0xc0, !PT ;  /* 0x0000001ff9027812 */ /* 0x001fc800078ec0ff */
[----:B------:R-:W-:Y:S02]  /*70a0*/  ISETP.GE.AND P0, PT, R2, R0, PT ;  /* 0x000000000200720c */ /* 0x000fe40003f06270 */
[----:B------:R-:W4:Y:S01]  /*70b0*/  LDL.LU R2, [R1+0x80] ;  /* 0x0000800001027983 */ /* 0x000f220000300800 */
[----:B------:R-:W0:Y:S01]  /*70c0*/  S2R R6, SR_TID.X ;  /* 0x0000000000067919 */ /* 0x000e220000002100 */
[----:B------:R-:W-:-:S04]  /*70d0*/  LOP3.LUT R18, R19, R18, RZ, 0x3c, !PT ;  /* 0x0000001213127212 */ /* 0x000fc800078e3cff */
[----:B------:R-:W-:-:S05]  /*70e0*/  LOP3.LUT R19, R19, R18, RZ, 0x3c, !PT ;  /* 0x0000001213137212 */ /* 0x000fca00078e3cff */
[----:B------:R1:W-:Y:S01]  /*70f0*/  STL.64 [R1+0xc0], R18 ;  /* 0x0000c01201007387 */ /* 0x0003e20000100a00 */
[----:B0-----:R-:W-:-:S05]  /*7100*/  LOP3.LUT R3, R6, 0x1f, RZ, 0xc0, !PT ;  /* 0x0000001f06037812 */ /* 0x001fca00078ec0ff */
[----:B------:R-:W-:-:S04]  /*7110*/  IMAD R3, R3, UR12, RZ ;  /* 0x0000000c03037c24 */ /* 0x000fc8000f8e02ff */
[----:B------:R-:W-:Y:S01]  /*7120*/  IMAD.WIDE R4, R3, 0x2, R18 ;  /* 0x0000000203047825 */ /* 0x000fe200078e0212 */
[----:B------:R-:W-:Y:S03]  /*7130*/  BAR.SYNC.DEFER_BLOCKING 0x0 ;  /* 0x0000000000007b1d */ /* 0x000fe60000010000 */
[----:B-1----:R-:W-:Y:S02]  /*7140*/  IMAD.MOV.U32 R18, RZ, RZ, R21 ;  /* 0x000000ffff127224 */ /* 0x002fe400078e0015 */
[----:B------:R-:W-:-:S05]  /*7150*/  IMAD.MOV.U32 R19, RZ, RZ, R20 ;  /* 0x000000ffff137224 */ /* 0x000fca00078e0014 */
[----:B------:R0:W-:Y:S01]  /*7160*/  STL.64 [R1+0xc8], R18 ;  /* 0x0000c81201007387 */ /* 0x0001e20000100a00 */
[----:B------:R-:W-:-:S03]  /*7170*/  IMAD.MOV.U32 R21, RZ, RZ, R252 ;  /* 0x000000ffff157224 */ /* 0x000fc600078e00fc */
[----:B------:R-:W2:Y:S04]  /*7180*/  LDL.LU R7, [R1+0x90] ;  /* 0x0000900001077983 */ /* 0x000ea80000300800 */
[----:B------:R1:W3:Y:S02]  /*7190*/  @!P0 LDG.E.U16 R49, desc[UR6][R4.64] ;  /* 0x0000000604318981 */ /* 0x0002e4000c1e1500 */
[----:B-1----:R-:W-:-:S04]  /*71a0*/  IMAD.WIDE R4, R3, 0x2, R18 ;  /* 0x0000000203047825 */ /* 0x002fc800078e0212 */
[----:B0-----:R-:W-:Y:S01]  /*71b0*/  IMAD.MOV.U32 R18, RZ, RZ, R23 ;  /* 0x000000ffff127224 */ /* 0x001fe200078e0017 */
[----:B------:R0:W3:Y:S01]  /*71c0*/  @!P0 LDG.E.U16 R41, desc[UR6][R4.64] ;  /* 0x0000000604298981 */ /* 0x0000e2000c1e1500 */
[----:B------:R-:W-:Y:S02]  /*71d0*/  IMAD.MOV.U32 R19, RZ, RZ, R22 ;  /* 0x000000ffff137224 */ /* 0x000fe400078e0016 */
[----:B0-----:R-:W-:-:S03]  /*71e0*/  IMAD.WIDE R4, R3, 0x2, R18 ;  /* 0x0000000203047825 */ /* 0x001fc600078e0212 */
[----:B------:R0:W-:Y:S04]  /*71f0*/  STL.64 [R1+0xd0], R18 ;  /* 0x0000d01201007387 */ /* 0x0001e80000100a00 */
[----:B------:R1:W3:Y:S04]  /*7200*/  @!P0 LDG.E.U16 R48, desc[UR6][R4.64] ;  /* 0x0000000604308981 */ /* 0x0002e8000c1e1500 */
[----:B0-----:R-:W3:Y:S04]  /*7210*/  LDL.LU R19, [R1+0x94] ;  /* 0x0000940001137983 */ /* 0x001ee80000300800 */
[----:B------:R-:W3:Y:S01]  /*7220*/  LDL.LU R18, [R1+0x98] ;  /* 0x0000980001127983 */ /* 0x000ee20000300800 */
[----:B----4-:R-:W-:-:S04]  /*7230*/  IMAD.MOV.U32 R20, RZ, RZ, R2 ;  /* 0x000000ffff147224 */ /* 0x010fc800078e0002 */
[----:B-1----:R-:W-:Y:S01]  /*7240*/  IMAD.WIDE R4, R3, 0x2, R20 ;  /* 0x0000000203047825 */ /* 0x002fe200078e0214 */
[----:B------:R0:W-:Y:S04]  /*7250*/  STL.64 [R1+0xd8], R20 ;  /* 0x0000d81401007387 */ /* 0x0001e80000100a00 */
[----:B------:R2:W4:Y:S04]  /*7260*/  @!P0 LDG.E.U16 R42, desc[UR6][R4.64] ;  /* 0x00000006042a8981 */ /* 0x000528000c1e1500 */
[----:B0-----:R-:W4:Y:S04]  /*7270*/  LDL.LU R21, [R1+0x9c] ;  /* 0x00009c0001157983 */ /* 0x001f280000300800 */
[----:B------:R-:W4:Y:S04]  /*7280*/  LDL.LU R20, [R1+0xa0] ;  /* 0x0000a00001147983 */ /* 0x000f280000300800 */
[----:B------:R-:W3:Y:S01]  /*7290*/  LDL.LU R5, [R1+0x84] ;  /* 0x0000840001057983 */ /* 0x000ee20000300800 */
[C---:B------:R-:W-:Y:S01]  /*72a0*/  IMAD.SHL.U32 R2, R6.reuse, 0x2, RZ ;  /* 0x0000000206027824 */ /* 0x040fe200078e00ff */
[----:B------:R-:W-:-:S04]  /*72b0*/  LOP3.LUT R6, R6, 0x40, RZ, 0xc0, !PT ;  /* 0x0000004006067812 */ /* 0x000fc800078ec0ff */
[----:B------:R-:W-:-:S05]  /*72c0*/  LOP3.LUT R2, R2, 0x7e, RZ, 0xc0, !PT ;  /* 0x0000007e02027812 */ /* 0x000fca00078ec0ff */
[----:B------:R-:W-:Y:S02]  /*72d0*/  IMAD R2, R6, 0x40, R2 ;  /* 0x0000004006027824 */ /* 0x000fe400078e0202 */
[----:B--2---:R-:W-:-:S05]  /*72e0*/  IMAD.MOV.U32 R4, RZ, RZ, R7 ;  /* 0x000000ffff047224 */ /* 0x004fca00078e0007 */
[----:B---3--:R0:W-:Y:S04]  /*72f0*/  STL.64 [R1+0xb8], R4 ;  /* 0x0000b80401007387 */ /* 0x0081e80000100a00 */
[----:B------:R-:W2:Y:S04]  /*7300*/  LDL.LU R7, [R1+0xa4] ;  /* 0x0000a40001077983 */ /* 0x000ea80000300800 */
[----:B------:R-:W3:Y:S01]  /*7310*/  LDL.LU R6, [R1+0x5dc] ;  /* 0x0005dc0001067983 */ /* 0x000ee20000300800 */
[----:B0-----:R-:W-:-:S03]  /*7320*/  IMAD.WIDE R4, R3, 0x2, R4 ;  /* 0x0000000203047825 */ /* 0x001fc600078e0204 */
[----:B------:R0:W-:Y:S04]  /*7330*/  STL.64 [R1+0xb0], R18 ;  /* 0x0000b01201007387 */ /* 0x0001e80000100a00 */
[----:B------:R1:W3:Y:S02]  /*7340*/  @!P0 LDG.E.U16 R43, desc[UR6][R4.64] ;  /* 0x00000006042b8981 */ /* 0x0002e4000c1e1500 */
[C---:B-1----:R-:W-:Y:S02]  /*7350*/  IMAD.WIDE R4, R3.reuse, 0x2, R18 ;  /* 0x0000000203047825 */ /* 0x042fe400078e0212 */
[----:B0-----:R-:W3:Y:S04]  /*7360*/  LDL.LU R19, [R1+0x5e0] ;  /* 0x0005e00001137983 */ /* 0x001ee80000300800 */
[----:B------:R-:W3:Y:S04]  /*7370*/  LDL.LU R18, [R1+0x5e4] ;  /* 0x0005e40001127983 */ /* 0x000ee80000300800 */
[----:B------:R0:W3:Y:S04]  /*7380*/  @!P0 LDG.E.U16 R50, desc[UR6][R4.64] ;  /* 0x0000000604328981 */ /* 0x0000e8000c1e1500 */
[----:B----4-:R1:W-:Y:S04]  /*7390*/  STL.64 [R1+0xa8], R20 ;  /* 0x0000a81401007387 */ /* 0x0103e80000100a00 */
[----:B------:R4:W-:Y:S01]  /*73a0*/  STS.U16 [R2+UR4], R13 ;  /* 0x0000000d02007988 */ /* 0x0009e20008000404 */
[----:B0-----:R-:W-:-:S05]  /*73b0*/  IMAD.WIDE R4, R3, 0x2, R20 ;  /* 0x0000000203047825 */ /* 0x001fca00078e0214 */
[----:B------:R2:W3:Y:S04]  /*73c0*/  @!P0 LDG.E.U16 R44, desc[UR6][R4.64] ;  /* 0x00000006042c8981 */ /* 0x0004e8000c1e1500 */
[----:B-1----:R-:W3:Y:S04]  /*73d0*/  LDL.LU R20, [R1+0x5e8] ;  /* 0x0005e80001147983 */ /* 0x002ee80000300800 */
[----:B----4-:R-:W4:Y:S04]  /*73e0*/  LDL.LU R13, [R1+0x5ec] ;  /* 0x0005ec00010d7983 */ /* 0x010f280000300800 */
[----:B------:R0:W-:Y:S04]  /*73f0*/  STS.U16 [R2+UR4+0x6000], R16 ;  /* 0x0060001002007988 */ /* 0x0001e80008000404 */
[----:B------:R1:W-:Y:S01]  /*7400*/  STS.U16 [R2+UR4+0x2000], R15 ;  /* 0x0020000f02007988 */ /* 0x0003e20008000404 */
[----:B--2---:R-:W-:-:S03]  /*7410*/  IMAD.MOV.U32 R5, RZ, RZ, R7 ;  /* 0x000000ffff057224 */ /* 0x004fc600078e0007 */
[----:B------:R-:W2:Y:S01]  /*7420*/  LDL.LU R7, [R1+0x5f0] ;  /* 0x0005f00001077983 */ /* 0x000ea20000300800 */
[----:B---3--:R-:W-:-:S03]  /*7430*/  IMAD.MOV.U32 R4, RZ, RZ, R6 ;  /* 0x000000ffff047224 */ /* 0x008fc600078e0006 */
[----:B------:R-:W2:Y:S04]  /*7440*/  LDL.LU R6, [R1+0x5f4] ;  /* 0x0005f40001067983 */ /* 0x000ea80000300800 */
[----:B------:R3:W-:Y:S04]  /*7450*/  STL.64 [R1+0xa0], R4 ;  /* 0x0000a00401007387 */ /* 0x0007e80000100a00 */
[----:B0-----:R-:W2:Y:S04]  /*7460*/  LDL.LU R16, [R1+0x5f8] ;  /* 0x0005f80001107983 */ /* 0x001ea80000300800 */
[----:B-1----:R-:W2:Y:S01]  /*7470*/  LDL.LU R15, [R1+0x5fc] ;  /* 0x0005fc00010f7983 */ /* 0x002ea20000300800 */
[----:B------:R-:W-:Y:S01]  /*7480*/  PRMT R251, RZ, 0x7610, R251 ;  /* 0x00007610fffb7816 */ /* 0x000fe200000000fb */
[----:B---3--:R-:W-:-:S05]  /*7490*/  IMAD.WIDE R4, R3, 0x2, R4 ;  /* 0x0000000203047825 */ /* 0x008fca00078e0204 */
[----:B------:R0:W3:Y:S01]  /*74a0*/  @!P0 LDG.E.U16 R251, desc[UR6][R4.64] ;  /* 0x0000000604fb8981 */ /* 0x0000e2000c1e1500 */
[----:B------:R-:W-:Y:S01]  /*74b0*/  PRMT R250, RZ, 0x7610, R250 ;  /* 0x00007610fffa7816 */ /* 0x000fe200000000fa */
[----:B0-----:R-:W-:-:S05]  /*74c0*/  IMAD.WIDE R4, R3, 0x2, R18 ;  /* 0x0000000203047825 */ /* 0x001fca00078e0212 */
[----:B------:R0:W3:Y:S01]  /*74d0*/  @!P0 LDG.E.U16 R45, desc[UR6][R4.64] ;  /* 0x00000006042d8981 */ /* 0x0000e2000c1e1500 */
[----:B------:R-:W-:Y:S02]  /*74e0*/  IMAD.MOV.U32 R21, RZ, RZ, R20 ;  /* 0x000000ffff157224 */ /* 0x000fe400078e0014 */
[----:B----4-:R-:W-:Y:S01]  /*74f0*/  IMAD.MOV.U32 R20, RZ, RZ, R13 ;  /* 0x000000ffff147224 */ /* 0x010fe200078e000d */
[----:B------:R-:W-:Y:S03]  /*7500*/  STS.U16 [R2+UR4+0x400], R8 ;  /* 0x0004000802007988 */ /* 0x000fe60008000404 */
[----:B0-----:R-:W-:Y:S01]  /*7510*/  IMAD.WIDE R4, R3, 0x2, R20 ;  /* 0x0000000203047825 */ /* 0x001fe200078e0214 */
[----:B------:R-:W-:Y:S04]  /*7520*/  STS.U16 [R2+UR4+0x2400], R9 ;  /* 0x0024000902007988 */ /* 0x000fe80008000404 */
[----:B------:R2:W4:Y:S01]  /*7530*/  @!P0 LDG.E.U16 R250, desc[UR6][R4.64] ;  /* 0x0000000604fa8981 */ /* 0x000522000c1e1500 */
[----:B------:R-:W-:-:S03]  /*7540*/  PRMT R248, RZ, 0x7610, R248 ;  /* 0x00007610fff87816 */ /* 0x000fc600000000f8 */
[----:B------:R-:W3:Y:S04]  /*7550*/  LDL.LU R13, [R1+0x60c] ;  /* 0x00060c00010d7983 */ /* 0x000ee80000300800 */
[----:B------:R0:W-:Y:S04]  /*7560*/  STS.U16 [R2+UR4+0x4400], R11 ;  /* 0x0044000b02007988 */ /* 0x0001e80008000404 */
[----:B------:R1:W-:Y:S04]  /*7570*/  STS.U16 [R2+UR4+0x4000], R17 ;  /* 0x0040001102007988 */ /* 0x0003e80008000404 */
[----:B0-----:R-:W4:Y:S01]  /*7580*/  LDL.LU R11, [R1+0x604] ;  /* 0x00060400010b7983 */ /* 0x001f220000300800 */
[----:B--2---:R-:W-:-:S05]  /*7590*/  IMAD.WIDE R4, R3, 0x2, R6 ;  /* 0x0000000203047825 */ /* 0x004fca00078e0206 */
[----:B------:R0:W2:Y:S01]  /*75a0*/  @!P0 LDG.E.U16 R46, desc[UR6][R4.64] ;  /* 0x00000006042e8981 */ /* 0x0000a2000c1e1500 */
[----:B------:R-:W-:Y:S02]  /*75b0*/  IMAD.MOV.U32 R9, RZ, RZ, R16 ;  /* 0x000000ffff097224 */ /* 0x000fe400078e0010 */
[----:B------:R-:W-:Y:S02]  /*75c0*/  IMAD.MOV.U32 R8, RZ, RZ, R15 ;  /* 0x000000ffff087224 */ /* 0x000fe400078e000f */
[----:B------:R-:W2:Y:S02]  /*75d0*/  LDL.LU R15, [R1+0x614] ;  /* 0x00061400010f7983 */ /* 0x000ea40000300800 */
[----:B0-----:R-:W-:Y:S02]  /*75e0*/  IMAD.WIDE R4, R3, 0x2, R8 ;  /* 0x0000000203047825 */ /* 0x001fe400078e0208 */
[----:B-1----:R-:W2:Y:S04]  /*75f0*/  LDL.LU R17, [R1+0x618] ;  /* 0x0006180001117983 */ /* 0x002ea80000300800 */
[----:B------:R-:W2:Y:S04]  /*7600*/  LDL.LU R16, [R1+0x61c] ;  /* 0x00061c0001107983 */ /* 0x000ea80000300800 */
[----:B------:R0:W2:Y:S04]  /*7610*/  @!P0 LDG.E.U16 R248, desc[UR6][R4.64] ;  /* 0x0000000604f88981 */ /* 0x0000a8000c1e1500 */
[----:B------:R-:W3:Y:S04]  /*7620*/  LDL.LU R5, [R1+0x600] ;  /* 0x0006000001057983 */ /* 0x000ee80000300800 */
[----:B------:R4:W-:Y:S02]  /*7630*/  STS.U16 [R2+UR4+0x6400], R10 ;  /* 0x0064000a02007988 */ /* 0x0009e40008000404 */
[----:B----4-:R-:W-:-:S02]  /*7640*/  IMAD.MOV.U32 R10, RZ, RZ, R11 ;  /* 0x000000ffff0a7224 */ /* 0x010fc400078e000b */
[----:B---3--:R-:W-:Y:S02]  /*7650*/  IMAD.MOV.U32 R11, RZ, RZ, R5 ;  /* 0x000000ffff0b7224 */ /* 0x008fe400078e0005 */
[----:B0-----:R-:W-:-:S05]  /*7660*/  IMAD.WIDE R4, R3, 0x2, R10 ;  /* 0x0000000203047825 */ /* 0x001fca00078e020a */
[----:B------:R0:W3:Y:S04]  /*7670*/  @!P0 LDG.E.U16 R47, desc[UR6][R4.64] ;  /* 0x00000006042f8981 */ /* 0x0000e8000c1e1500 */
[----:B------:R-:W4:Y:S04]  /*7680*/  LDL.LU R5, [R1+0x608] ;  /* 0x0006080001057983 */ /* 0x000f280000300800 */
[----:B------:R1:W-:Y:S01]  /*7690*/  STS.U16 [R2+UR4+0x800], R12 ;  /* 0x0008000c02007988 */ /* 0x0003e20008000404 */
[----:B------:R-:W-:Y:S01]  /*76a0*/  PRMT R252, RZ, 0x7610, R252 ;  /* 0x00007610fffc7816 */ /* 0x000fe200000000fc */
[----:B-1----:R-:W-:-:S02]  /*76b0*/  IMAD.MOV.U32 R12, RZ, RZ, R13 ;  /* 0x000000ffff0c7224 */ /* 0x002fc400078e000d */
[----:B----4-:R-:W-:Y:S02]  /*76c0*/  IMAD.MOV.U32 R13, RZ, RZ, R5 ;  /* 0x000000ffff0d7224 */ /* 0x010fe400078e0005 */
[----:B0-----:R-:W-:-:S05]  /*76d0*/  IMAD.WIDE R4, R3, 0x2, R12 ;  /* 0x0000000203047825 */ /* 0x001fca00078e020c */
[----:B------:R0:W4:Y:S04]  /*76e0*/  @!P0 LDG.E.U16 R252, desc[UR6][R4.64] ;  /* 0x0000000604fc8981 */ /* 0x000128000c1e1500 */
[----:B------:R-:W3:Y:S04]  /*76f0*/  LDL.LU R5, [R1+0x610] ;  /* 0x0006100001057983 */ /* 0x000ee80000300800 */
[----:B------:R2:W-:Y:S01]  /*7700*/  STS.U16 [R2+UR4+0x2800], R14 ;  /* 0x0028000e02007988 */ /* 0x0005e20008000404 */
[----:B------:R-:W-:Y:S01]  /*7710*/  PRMT R23, RZ, 0x7610, R23 ;  /* 0x00007610ff177816 */ /* 0x000fe20000000017 */
[----:B--2---:R-:W-:Y:S01]  /*7720*/  IMAD.MOV.U32 R14, RZ, RZ, R15 ;  /* 0x000000ffff0e7224 */ /* 0x004fe200078e000f */
[----:B------:R-:W-:Y:S01]  /*7730*/  PRMT R22, RZ, 0x7610, R22 ;  /* 0x00007610ff167816 */ /* 0x000fe20000000016 */
[----:B------:R1:W-:Y:S04]  /*7740*/  STS.U16 [R2+UR4+0x4800], R179 ;  /* 0x004800b302007988 */ /* 0x0003e80008000404 */
[----:B------:R2:W-:Y:S04]  /*7750*/  STS.U16 [R2+UR4+0x6800], R180 ;  /* 0x006800b402007988 */ /* 0x0005e80008000404 */
[----:B------:R0:W-:Y:S04]  /*7760*/  STS.U16 [R2+UR4+0xc00], R181 ;  /* 0x000c00b502007988 */ /* 0x0001e80008000404 */
[----:B-1----:R-:W4:Y:S04]  /*7770*/  LDL.LU R179, [R1+0x87c] ;  /* 0x00087c0001b37983 */ /* 0x002f280000300800 */
[----:B--2---:R-:W2:Y:S04]  /*7780*/  LDL.LU R180, [R1+0x878] ;  /* 0x0008780001b47983 */ /* 0x004ea80000300800 */
[----:B0-----:R-:W2:Y:S04]  /*7790*/  LDL.LU R181, [R1+0x874] ;  /* 0x0008740001b57983 */ /* 0x001ea80000300800 */
[----:B------:R0:W-:Y:S04]  /*77a0*/  STS.U16 [R2+UR4+0x2c00], R182 ;  /* 0x002c00b602007988 */ /* 0x0001e80008000404 */
[----:B------:R1:W-:Y:S04]  /*77b0*/  STS.U16 [R2+UR4+0x4c00], R183 ;  /* 0x004c00b702007988 */ /* 0x0003e80008000404 */
[----:B------:R1:W-:Y:S04]  /*77c0*/  STS.U16 [R2+UR4+0x6c00], R120 ;  /* 0x006c007802007988 */ /* 0x0003e80008000404 */
[----:B0-----:R-:W2:Y:S04]  /*77d0*/  LDL.LU R182, [R1+0x870] ;  /* 0x0008700001b67983 */ /* 0x001ea80000300800 */
[----:B-1----:R-:W2:Y:S04]  /*77e0*/  LDL.LU R183, [R1+0x86c] ;  /* 0x00086c0001b77983 */ /* 0x002ea80000300800 */
[----:B------:R-:W2:Y:S01]  /*77f0*/  LDL.LU R120, [R1+0x868] ;  /* 0x0008680001787983 */ /* 0x000ea20000300800 */
[----:B---3--:R-:W-:-:S02]  /*7800*/  IMAD.MOV.U32 R15, RZ, RZ, R5 ;  /* 0x000000ffff0f7224 */ /* 0x008fc400078e0005 */
[----:B------:R-:W-:-:S05]  /*7810*/  IMAD.WIDE R4, R3, 0x2, R14 ;  /* 0x0000000203047825 */ /* 0x000fca00078e020e */
[----:B------:R0:W3:Y:S02]  /*7820*/  @!P0 LDG.E.U16 R23, desc[UR6][R4.64] ;  /* 0x0000000604178981 */ /* 0x0000e4000c1e1500 */
[----:B0-----:R-:W-:-:S05]  /*7830*/  IMAD.WIDE R4, R3, 0x2, R16 ;  /* 0x0000000203047825 */ /* 0x001fca00078e0210 */
[----:B------:R0:W2:Y:S02]  /*7840*/  @!P0 LDG.E.U16 R22, desc[UR6][R4.64] ;  /* 0x0000000604168981 */ /* 0x0000a4000c1e1500 */
[----:B0-----:R-:W-:-:S05]  /*7850*/  LOP3.LUT R4, R2, 0x10, RZ, 0x3c, !PT ;  /* 0x0000001002047812 */ /* 0x001fca00078e3cff */
[----:B------:R0:W-:Y:S04]  /*7860*/  STS.U16 [R4+UR4+0x80], R121 ;  /* 0x0000807904007988 */ /* 0x0001e80008000404 */
[----:B------:R1:W-:Y:S04]  /*7870*/  STS.U16 [R4+UR4+0x2080], R122 ;  /* 0x0020807a04007988 */ /* 0x0003e80008000404 */
[----:B------:R4:W-:Y:S04]  /*7880*/  STS.U16 [R4+UR4+0x4080], R123 ;  /* 0x0040807b04007988 */ /* 0x0009e80008000404 */
[----:B0-----:R-:W2:Y:S04]  /*7890*/  LDL.LU R121, [R1+0x864] ;  /* 0x0008640001797983 */ /* 0x001ea80000300800 */
[----:B-1----:R-:W2:Y:S04]  /*78a0*/  LDL.LU R122, [R1+0x860] ;  /* 0x00086000017a7983 */ /* 0x002ea80000300800 */
[----:B----4-:R-:W4:Y:S04]  /*78b0*/  LDL.LU R123, [R1+0x85c] ;  /* 0x00085c00017b7983 */ /* 0x010f280000300800 */
[----:B------:R0:W-:Y:S04]  /*78c0*/  STS.U16 [R4+UR4+0x6080], R124 ;  /* 0x0060807c04007988 */ /* 0x0001e80008000404 */
[----:B------:R1:W-:Y:S04]  /*78d0*/  STS.U16 [R4+UR4+0x480], R125 ;  /* 0x0004807d04007988 */ /* 0x0003e80008000404 */
[----:B------:R1:W-:Y:S04]  /*78e0*/  STS.U16 [R4+UR4+0x2480], R126 ;  /* 0x0024807e04007988 */ /* 0x0003e80008000404 */
[----:B0-----:R-:W4:Y:S04]  /*78f0*/  LDL.LU R124, [R1+0x858] ;  /* 0x00085800017c7983 */ /* 0x001f280000300800 */
[----:B-1----:R-:W4:Y:S04]  /*7900*/  LDL.LU R125, [R1+0x854] ;  /* 0x00085400017d7983 */ /* 0x002f280000300800 */
[----:B------:R-:W4:Y:S04]  /*7910*/  LDL.LU R126, [R1+0x850] ;  /* 0x00085000017e7983 */ /* 0x000f280000300800 */
[----:B------:R0:W-:Y:S04]  /*7920*/  STS.U16 [R4+UR4+0x4480], R127 ;  /* 0x0044807f04007988 */ /* 0x0001e80008000404 */
[----:B------:R1:W-:Y:S01]  /*7930*/  STS.U16 [R4+UR4+0x6480], R128 ;  /* 0x0064808004007988 */ /* 0x0003e20008000404 */
[----:B------:R-:W-:-:S03]  /*7940*/  LOP3.LUT R3, R2, 0x20, RZ, 0x3c, !PT ;  /* 0x0000002002037812 */ /* 0x000fc600078e3cff */
[----:B------:R1:W-:Y:S04]  /*7950*/  STS.U16 [R4+UR4+0x880], R129 ;  /* 0x0008808104007988 */ /* 0x0003e80008000404 */
[----:B0-----:R-:W4:Y:S04]  /*7960*/  LDL.LU R127, [R1+0x84c] ;  /* 0x00084c00017f7983 */ /* 0x001f280000300800 */
[----:B-1----:R-:W4:Y:S04]  /*7970*/  LDL.LU R128, [R1+0x848] ;  /* 0x0008480001807983 */ /* 0x002f280000300800 */
[----:B------:R-:W4:Y:S04]  /*7980*/  LDL.LU R129, [R1+0x844] ;  /* 0x0008440001817983 */ /* 0x000f280000300800 */
[----:B------:R0:W-:Y:S04]  /*7990*/  STS.U16 [R4+UR4+0x2880], R130 ;  /* 0x0028808204007988 */ /* 0x0001e80008000404 */
[----:B------:R1:W-:Y:S04]  /*79a0*/  STS.U16 [R4+UR4+0x4880], R131 ;  /* 0x0048808304007988 */ /* 0x0003e80008000404 */
        /* <DEDUP_REMOVED lines=26> */
[----:B-1----:R-:W4:Y:S01]  /*7b50*/  LDL.LU R143, [R1+0x80c] ;  /* 0x00080c00018f7983 */ /* 0x002f220000300800 */
[----:B------:R-:W-:-:S03]  /*7b60*/  LOP3.LUT R2, R2, 0x30, RZ, 0x3c, !PT ;  /* 0x0000003002027812 */ /* 0x000fc600078e3cff */
[----:B------:R-:W4:Y:S04]  /*7b70*/  LDL.LU R144, [R1+0x808] ;  /* 0x0008080001907983 */ /* 0x000f280000300800 */
[----:B------:R0:W-:Y:S01]  /*7b80*/  STS.U16 [R3+UR4+0x900], R145 ;  /* 0x0009009103007988 */ /* 0x0001e20008000404 */
[----:B------:R-:W-:-:S03]  /*7b90*/  IMAD.SHL.U32 R4, R249, 0x2, RZ ;  /* 0x00000002f9047824 */ /* 0x000fc600078e00ff */
        /* <DEDUP_REMOVED lines=13> */
[----:B------:R-:W-:-:S03]  /*7c70*/  SHF.R.S32.HI R5, RZ, 0x6, R249 ;  /* 0x00000006ff057819 */ /* 0x000fc600000114f9 */
[----:B------:R1:W-:Y:S04]  /*7c80*/  STS.U16 [R3+UR4+0x6d00], R88 ;  /* 0x006d005803007988 */ /* 0x0003e80008000404 */
[----:B------:R1:W-:Y:S04]  /*7c90*/  STS.U16 [R2+UR4+0x180], R89 ;  /* 0x0001805902007988 */ /* 0x0003e80008000404 */
[----:B0-----:R-:W4:Y:S01]  /*7ca0*/  LDL.LU R151, [R1+0x7ec] ;  /* 0x0007ec0001977983 */ /* 0x001f220000300800 */
[----:B-1----:R-:W-:-:S03]  /*7cb0*/  LOP3.LUT R3, R249, 0x40, RZ, 0xc0, !PT ;  /* 0x00000040f9037812 */ /* 0x002fc600078ec0ff */
[----:B------:R-:W4:Y:S04]  /*7cc0*/  LDL.LU R88, [R1+0x7e8] ;  /* 0x0007e80001587983 */ /* 0x000f280000300800 */
[----:B------:R-:W4:Y:S04]  /*7cd0*/  LDL.LU R89, [R1+0x7e4] ;  /* 0x0007e40001597983 */ /* 0x000f280000300800 */
[----:B------:R0:W-:Y:S04]  /*7ce0*/  STS.U16 [R2+UR4+0x2180], R90 ;  /* 0x0021805a02007988 */ /* 0x0001e80008000404 */
[----:B------:R1:W-:Y:S01]  /*7cf0*/  STS.U16 [R2+UR4+0x4180], R91 ;  /* 0x0041805b02007988 */ /* 0x0003e20008000404 */
[----:B------:R-:W-:-:S03]  /*7d00*/  SGXT R5, R5, 0x1 ;  /* 0x000000010505781a */ /* 0x000fc60000000200 */
[----:B------:R3:W-:Y:S04]  /*7d10*/  STS.U16 [R2+UR4+0x6180], R92 ;  /* 0x0061805c02007988 */ /* 0x0007e80008000404 */
[----:B0-----:R-:W4:Y:S01]  /*7d20*/  LDL.LU R90, [R1+0x7e0] ;  /* 0x0007e000015a7983 */ /* 0x001f220000300800 */
[----:B------:R-:W-:-:S03]  /*7d30*/  IMAD R3, R3, 0x40, R4 ;  /* 0x0000004003037824 */ /* 0x000fc600078e0204 */
[----:B-1----:R-:W4:Y:S04]  /*7d40*/  LDL.LU R91, [R1+0x7dc] ;  /* 0x0007dc00015b7983 */ /* 0x002f280000300800 */
[----:B---3--:R-:W3:Y:S04]  /*7d50*/  LDL.LU R92, [R1+0x7d8] ;  /* 0x0007d800015c7983 */ /* 0x008ee80000300800 */
[----:B------:R0:W-:Y:S04]  /*7d60*/  STS.U16 [R2+UR4+0x580], R93 ;  /* 0x0005805d02007988 */ /* 0x0001e80008000404 */
[----:B------:R1:W-:Y:S04]  /*7d70*/  STS.U16 [R2+UR4+0x2580], R94 ;  /* 0x0025805e02007988 */ /* 0x0003e80008000404 */
[----:B------:R1:W-:Y:S04]  /*7d80*/  STS.U16 [R2+UR4+0x4580], R95 ;  /* 0x0045805f02007988 */ /* 0x0003e80008000404 */
[----:B0-----:R-:W3:Y:S04]  /*7d90*/  LDL.LU R93, [R1+0x7d4] ;  /* 0x0007d400015d7983 */ /* 0x001ee80000300800 */
[----:B-1----:R-:W3:Y:S01]  /*7da0*/  LDL.LU R94, [R1+0x7d0] ;  /* 0x0007d000015e7983 */ /* 0x002ee20000300800 */
[----:B------:R-:W-:-:S03]  /*7db0*/  LOP3.LUT R4, R4, 0x90, R5, 0x78, !PT ;  /* 0x0000009004047812 */ /* 0x000fc600078e7805 */
[----:B------:R-:W3:Y:S04]  /*7dc0*/  LDL.LU R95, [R1+0x7cc] ;  /* 0x0007cc00015f7983 */ /* 0x000ee80000300800 */
[----:B------:R0:W-:Y:S01]  /*7dd0*/  STS.U16 [R2+UR4+0x6580], R96 ;  /* 0x0065806002007988 */ /* 0x0001e20008000404 */
[----:B------:R-:W-:-:S03]  /*7de0*/  LOP3.LUT R5, R3, 0x40, RZ, 0x3c, !PT ;  /* 0x0000004003057812 */ /* 0x000fc600078e3cff */
[----:B------:R1:W-:Y:S04]  /*7df0*/  STS.U16 [R2+UR4+0x980], R97 ;  /* 0x0009806102007988 */ /* 0x0003e80008000404 */
[----:B------:R2:W-:Y:S04]  /*7e00*/  STS.U16 [R2+UR4+0x2980], R98 ;  /* 0x0029806202007988 */ /* 0x0005e80008000404 */
[----:B0-----:R-:W3:Y:S04]  /*7e10*/  LDL.LU R96, [R1+0x7c8] ;  /* 0x0007c80001607983 */ /* 0x001ee80000300800 */
[----:B-1----:R-:W3:Y:S04]  /*7e20*/  LDL.LU R97, [R1+0x7c4] ;  /* 0x0007c40001617983 */ /* 0x002ee80000300800 */
[----:B--2---:R-:W3:Y:S04]  /*7e30*/  LDL.LU R98, [R1+0x7c0] ;  /* 0x0007c00001627983 */ /* 0x004ee80000300800 */
[----:B------:R0:W-:Y:S04]  /*7e40*/  STS.U16 [R2+UR4+0x4980], R99 ;  /* 0x0049806302007988 */ /* 0x0001e80008000404 */
        /* <DEDUP_REMOVED lines=24> */
[----:B------:R1:W-:Y:S01]  /*7fd0*/  STS.U16 [R5+UR4+0x6600], R112 ;  /* 0x0066007005007988 */ /* 0x0003e20008000404 */
[----:B------:R-:W-:-:S03]  /*7fe0*/  LOP3.LUT R2, R3, 0x50, RZ, 0x3c, !PT ;  /* 0x0000005003027812 */ /* 0x000fc600078e3cff */
        /* <DEDUP_REMOVED lines=19> */
[----:B0-----:R-:W3:Y:S01]  /*8120*/  LDL.LU R24, [R1+0x768] ;  /* 0x0007680001187983 */ /* 0x001ee20000300800 */
[----:B------:R-:W-:-:S03]  /*8130*/  LOP3.LUT R5, R3, 0x60, RZ, 0x3c, !PT ;  /* 0x0000006003057812 */ /* 0x000fc600078e3cff */
[----:B-1----:R-:W3:Y:S04]  /*8140*/  LDL.LU R25, [R1+0x764] ;  /* 0x0007640001197983 */ /* 0x002ee80000300800 */
[----:B--2---:R-:W2:Y:S04]  /*8150*/  LDL.LU R26, [R1+0x760] ;  /* 0x00076000011a7983 */ /* 0x004ea80000300800 */
[----:B------:R0:W-:Y:S04]  /*8160*/  STS.U16 [R2+UR4+0x4280], R27 ;  /* 0x0042801b02007988 */ /* 0x0001e80008000404 */
[----:B------:R1:W-:Y:S04]  /*8170*/  STS.U16 [R2+UR4+0x6280], R28 ;  /* 0x0062801c02007988 */ /* 0x0003e80008000404 */
[----:B------:R1:W-:Y:S04]  /*8180*/  STS.U16 [R2+UR4+0x680], R29 ;  /* 0x0006801d02007988 */ /* 0x0003e80008000404 */
[----:B0-----:R-:W2:Y:S04]  /*8190*/  LDL.LU R27, [R1+0x75c] ;  /* 0x00075c00011b7983 */ /* 0x001ea80000300800 */
[----:B------:R-:W-:Y:S04]  /*81a0*/  STS.U16 [R2+UR4+0x2680], R30 ;  /* 0x0026801e02007988 */ /* 0x000fe80008000404 */
        /* <DEDUP_REMOVED lines=9> */
[----:B------:R0:W-:Y:S04]  /*8240*/  STS.U16 [R2+UR4+0x6e80], R81 ;  /* 0x006e805102007988 */ /* 0x0001e80008000404 */
[----:B-1----:R-:W2:Y:S04]  /*8250*/  LDL.LU R28, [R1+0x758] ;  /* 0x00075800011c7983 */ /* 0x002ea80000300800 */
[----:B------:R-:W2:Y:S01]  /*8260*/  LDL.LU R29, [R1+0x754] ;  /* 0x00075400011d7983 */ /* 0x000ea20000300800 */
[----:B0-----:R-:W-:-:S03]  /*8270*/  LOP3.LUT R2, R3, 0x70, RZ, 0x3c, !PT ;  /* 0x0000007003027812 */ /* 0x001fc600078e3cff */
[----:B------:R-:W2:Y:S04]  /*8280*/  LDL.LU R30, [R1+0x750] ;  /* 0x00075000011e7983 */ /* 0x000ea80000300800 */
[----:B------:R-:W2:Y:S04]  /*8290*/  LDL.LU R31, [R1+0x74c] ;  /* 0x00074c00011f7983 */ /* 0x000ea80000300800 */
[----:B------:R-:W2:Y:S04]  /*82a0*/  LDL.LU R32, [R1+0x748] ;  /* 0x0007480001207983 */ /* 0x000ea80000300800 */
        /* <DEDUP_REMOVED lines=16> */
[----:B------:R-:W2:Y:S04]  /*83b0*/  LDL.LU R33, [R1+0x744] ;  /* 0x0007440001217983 */ /* 0x000ea80000300800 */
[----:B------:R-:W-:Y:S04]  /*83c0*/  STS.U16 [R2+UR4+0x6780], R57 ;  /* 0x0067803902007988 */ /* 0x000fe80008000404 */
[----:B------:R0:W-:Y:S04]  /*83d0*/  STS.U16 [R2+UR4+0xb80], R56 ;  /* 0x000b803802007988 */ /* 0x0001e80008000404 */
[----:B------:R-:W-:Y:S04]  /*83e0*/  STS.U16 [R2+UR4+0x2780], R59 ;  /* 0x0027803b02007988 */ /* 0x000fe80008000404 */
[----:B------:R1:W-:Y:S04]  /*83f0*/  STS.U16 [R2+UR4+0x4780], R58 ;  /* 0x0047803a02007988 */ /* 0x0003e80008000404 */
[----:B0-----:R-:W4:Y:S04]  /*8400*/  LDL.LU.64 R56, [R1] ;  /* 0x0000000001387983 */ /* 0x001f280000300a00 */
[----:B------:R-:W-:Y:S04]  /*8410*/  STS.U16 [R2+UR4+0x6380], R61 ;  /* 0x0063803d02007988 */ /* 0x000fe80008000404 */
[----:B------:R0:W-:Y:S04]  /*8420*/  STS.U16 [R2+UR4+0x780], R60 ;  /* 0x0007803c02007988 */ /* 0x0001e80008000404 */
[----:B-1----:R-:W4:Y:S04]  /*8430*/  LDL.LU.64 R58, [R1+0x8] ;  /* 0x00000800013a7983 */ /* 0x002f280000300a00 */
[----:B------:R-:W-:Y:S04]  /*8440*/  STS.U16 [R2+UR4+0x2380], R63 ;  /* 0x0023803f02007988 */ /* 0x000fe80008000404 */
[----:B------:R1:W-:Y:S04]  /*8450*/  STS.U16 [R2+UR4+0x4380], R62 ;  /* 0x0043803e02007988 */ /* 0x0003e80008000404 */
[----:B0-----:R-:W4:Y:S04]  /*8460*/  LDL.LU.64 R60, [R1+0x10] ;  /* 0x00001000013c7983 */ /* 0x001f280000300a00 */
[----:B------:R0:W-:Y:S04]  /*8470*/  STS.U16 [R2+UR4+0x380], R64 ;  /* 0x0003804002007988 */ /* 0x0001e80008000404 */
[----:B-1----:R-:W4:Y:S04]  /*8480*/  LDL.LU.64 R62, [R1+0x18] ;  /* 0x00001800013e7983 */ /* 0x002f280000300a00 */
[----:B0-----:R-:W4:Y:S04]  /*8490*/  LDL.LU.64 R64, [R1+0x20] ;  /* 0x0000200001407983 */ /* 0x001f280000300a00 */
[----:B------:R-:W4:Y:S04]  /*84a0*/  LDL.LU.64 R66, [R1+0x28] ;  /* 0x0000280001427983 */ /* 0x000f280000300a00 */
        /* <DEDUP_REMOVED lines=10> */
[----:B------:R0:W-:Y:S04]  /*8550*/  STS.U16 [R2+UR4+0x2b80], R34 ;  /* 0x002b802202007988 */ /* 0x0001e80008000404 */
[----:B------:R-:W-:Y:S04]  /*8560*/  STS.U16 [R2+UR4+0x4b80], R35 ;  /* 0x004b802302007988 */ /* 0x000fe80008000404 */
[----:B------:R-:W-:Y:S04]  /*8570*/  STS.U16 [R2+UR4+0x6b80], R36 ;  /* 0x006b802402007988 */ /* 0x000fe80008000404 */
[----:B------:R-:W-:Y:S04]  /*8580*/  STS.U16 [R2+UR4+0xf80], R37 ;  /* 0x000f802502007988 */ /* 0x000fe80008000404 */
[----:B------:R-:W-:Y:S04]  /*8590*/  STS.U16 [R2+UR4+0x2f80], R38 ;  /* 0x002f802602007988 */ /* 0x000fe80008000404 */
[----:B------:R-:W-:Y:S04]  /*85a0*/  STS.U16 [R2+UR4+0x4f80], R39 ;  /* 0x004f802702007988 */ /* 0x000fe80008000404 */
[----:B------:R1:W-:Y:S04]  /*85b0*/  STS.U16 [R2+UR4+0x6f80], R40 ;  /* 0x006f802802007988 */ /* 0x0003e80008000404 */
[----:B------:R-:W-:Y:S01]  /*85c0*/  STS.U16 [R4+UR4+0x8200], R41 ;  /* 0x0082002904007988 */ /* 0x000fe20008000404 */
[----:B------:R-:W-:Y:S01]  /*85d0*/  UMOV UR12, UR5 ;  /* 0x00000005000c7c82 */ /* 0x000fe20008000000 */
[----:B------:R-:W-:-:S02]  /*85e0*/  UIADD3.64 UR48, UR8, 0x80, URZ ;  /* 0x0000008008307897 */ /* 0x000fc4000fffe03f */
[----:B------:R-:W-:Y:S01]  /*85f0*/  UIADD3.64 UR52, UR8, 0x100, URZ ;  /* 0x0000010008347897 */ /* 0x000fe2000fffe03f */
[----:B0-----:R-:W2:Y:S01]  /*8600*/  LDL.LU R34, [R1+0x740] ;  /* 0x0007400001227983 */ /* 0x001ea20000300800 */
[----:B-1----:R-:W-:-:S03]  /*8610*/  LOP3.LUT R2, R4, 0x20, RZ, 0x3c, !PT ;  /* 0x0000002004027812 */ /* 0x002fc600078e3cff */
        /* <DEDUP_REMOVED lines=14> */
[----:B------:R0:W-:Y:S01]  /*8700*/  STS.U16 [R2+UR4+0x8f00], R22 ;  /* 0x008f001602007988 */ /* 0x0001e20008000404 */
[----:B------:R1:W-:Y:S06]  /*8710*/  MEMBAR.ALL.CTA ;  /* 0x0000000000007992 */ /* 0x0003ec0000008000 */
[----:B-1----:R-:W1:Y:S01]  /*8720*/  FENCE.VIEW.ASYNC.S ;  /* 0x00000000000073c6 */ /* 0x002e620000000000 */
[----:B------:R-:W-:Y:S01]  /*8730*/  UIADD3.64 UR56, UR8, 0x180, URZ ;  /* 0x0000018008387897 */ /* 0x000fe2000fffe03f */
[----:B------:R-:W-:Y:S01]  /*8740*/  UMOV UR58, UR14 ;  /* 0x0000000e003a7c82 */ /* 0x000fe20008000000 */
[----:B------:R-:W-:Y:S01]  /*8750*/  UMOV UR59, UR15 ;  /* 0x0000000f003b7c82 */ /* 0x000fe20008000000 */
[----:B------:R-:W2:Y:S01]  /*8760*/  LDL.LU R35, [R1+0x73c] ;  /* 0x00073c0001237983 */ /* 0x000ea20000300800 */
[----:B------:R-:W-:Y:S01]  /*8770*/  UMOV UR18, UR10 ;  /* 0x0000000a00127c82 */ /* 0x000fe20008000000 */
[----:B------:R-:W-:Y:S01]  /*8780*/  UMOV UR19, UR11 ;  /* 0x0000000b00137c82 */ /* 0x000fe20008000000 */
[----:B------:R-:W-:Y:S01]  /*8790*/  UMOV UR22, UR14 ;  /* 0x0000000e00167c82 */ /* 0x000fe20008000000 */
[----:B------:R-:W2:Y:S01]  /*87a0*/  LDL.LU R36, [R1+0x738] ;  /* 0x0007380001247983 */ /* 0x000ea20000300800 */
[----:B------:R-:W-:Y:S01]  /*87b0*/  UMOV UR23, UR15 ;  /* 0x0000000f00177c82 */ /* 0x000fe20008000000 */
[----:B------:R-:W-:Y:S01]  /*87c0*/  UMOV UR26, UR10 ;  /* 0x0000000a001a7c82 */ /* 0x000fe20008000000 */
[----:B------:R-:W-:Y:S01]  /*87d0*/  UMOV UR27, UR11 ;  /* 0x0000000b001b7c82 */ /* 0x000fe20008000000 */
[----:B------:R-:W2:Y:S01]  /*87e0*/  LDL.LU R37, [R1+0x734] ;  /* 0x0007340001257983 */ /* 0x000ea20000300800 */
[----:B0-----:R-:W0:Y:S03]  /*87f0*/  LDC R2, c[0x0][0x23c] ;  /* 0x00008f00ff027b82 */ /* 0x001e260000000800 */
[----:B------:R-:W3:Y:S04]  /*8800*/  LDL.LU R249, [R1+0x634] ;  /* 0x0006340001f97983 */ /* 0x000ee80000300800 */
[----:B------:R-:W2:Y:S01]  /*8810*/  LDL.LU R38, [R1+0x730] ;  /* 0x0007300001267983 */ /* 0x000ea20000300800 */
[----:B-1----:R-:W-:Y:S06]  /*8820*/  BAR.SYNC.DEFER_BLOCKING 0x0 ;  /* 0x0000000000007b1d */ /* 0x002fec0000010000 */
[----:B------:R-:W2:Y:S04]  /*8830*/  LDL.LU R39, [R1+0x72c] ;  /* 0x00072c0001277983 */ /* 0x000ea80000300800 */
        /* <DEDUP_REMOVED lines=10> */
[----:B------:R-:W2:Y:S01]  /*88e0*/  LDL.LU R50, [R1+0x700] ;  /* 0x0007000001327983 */ /* 0x000ea20000300800 */
[----:B----4-:R-:W-:-:S06]  /*88f0*/  WARPGROUP.ARRIVE ;  /* 0x00000000000079c5 */ /* 0x010fcc0000000000 */
[----:B------:R-:W-:Y:S01]  /*8900*/  HGMMA.64x64x16.F32 R56, gdesc[UR12].tnspA, R56, gsb0 ;  /* 0x20e000000c3879f0 */ /* 0x000fe20008000838 */
[----:B0-----:R-:W-:Y:S01]  /*8910*/  IMAD.SHL.U32 R2, R2, 0x20, RZ ;  /* 0x0000002002027824 */ /* 0x001fe200078e00ff */
[----:B------:R-:W-:Y:S01]  /*8920*/  UMOV UR30, UR14 ;  /* 0x0000000e001e7c82 */ /* 0x000fe20008000000 */
        /* <DEDUP_REMOVED lines=9> */
[----:B------:R-:W-:Y:S01]  /*89c0*/  ULDC UR12, c[0x0][0x238] ;  /* 0x00008e00000c7ab9 */ /* 0x000fe20000000800 */
[----:B------:R-:W-:-:S02]  /*89d0*/  WARPGROUP.DEPBAR.LE gsb0, 0x0 ;  /* 0x00008000000079c5 */ /* 0x000fc40000010000 */
[----:B------:R-:W-:-:S06]  /*89e0*/  WARPGROUP.ARRIVE ;  /* 0x00000000000079c5 */ /* 0x000fcc0000000000 */
[----:B------:R-:W-:Y:S03]  /*89f0*/  HGMMA.64x64x16.F32 R56, gdesc[UR8].tnspA, R56, gsb0 ;  /* 0x20e00000083879f0 */ /* 0x000fe60008000838 */
[----:B------:R-:W-:Y:S02]  /*8a00*/  WARPGROUP.DEPBAR.LE gsb0, 0x0 ;  /* 0x00008000000079c5 */ /* 0x000fe40000010000 */
        /* <DEDUP_REMOVED lines=13> */
[----:B------:R-:W-:Y:S01]  /*8ae0*/  HGMMA.64x64x16.F32 R152, gdesc[UR20].tnspA, R152, gsb0 ;  /* 0x20e00000149879f0 */ /* 0x000fe20008000898 */
[----:B------:R-:W-:Y:S04]  /*8af0*/  STL.64 [R1], R56 ;  /* 0x0000003801007387 */ /* 0x000fe80000100a00 */
[----:B------:R-:W-:Y:S04]  /*8b00*/  STL.64 [R1+0x8], R58 ;  /* 0x0000083a01007387 */ /* 0x000fe80000100a00 */
[----:B------:R-:W-:Y:S04]  /*8b10*/  STL.64 [R1+0x10], R60 ;  /* 0x0000103c01007387 */ /* 0x000fe80000100a00 */
[----:B------:R-:W-:Y:S04]  /*8b20*/  STL.64 [R1+0x18], R62 ;  /* 0x0000183e01007387 */ /* 0x000fe80000100a00 */
[----:B------:R-:W-:Y:S04]  /*8b30*/  STL.64 [R1+0x20], R64 ;  /* 0x0000204001007387 */ /* 0x000fe80000100a00 */
[----:B------:R-:W-:Y:S04]  /*8b40*/  STL.64 [R1+0x28], R66 ;  /* 0x0000284201007387 */ /* 0x000fe80000100a00 */
[----:B------:R-:W-:Y:S01]  /*8b50*/  STL.64 [R1+0x30], R68 ;  /* 0x0000304401007387 */ /* 0x000fe20000100a00 */
[----:B------:R-:W-:-:S02]  /*8b60*/  WARPGROUP.DEPBAR.LE gsb0, 0x0 ;  /* 0x00008000000079c5 */ /* 0x000fc40000010000 */
[----:B------:R-:W-:-:S06]  /*8b70*/  WARPGROUP.ARRIVE ;  /* 0x00000000000079c5 */ /* 0x000fcc0000000000 */
[----:B------:R-:W-:Y:S01]  /*8b80*/  HGMMA.64x64x16.F32 R152, gdesc[UR24].tnspA, R152, gsb0 ;  /* 0x20e00000189879f0 */ /* 0x000fe20008000898 */
        /* <DEDUP_REMOVED lines=8> */
[----:B------:R0:W-:Y:S04]  /*8c10*/  STL.64 [R1+0x78], R86 ;  /* 0x0000785601007387 */ /* 0x0001e80000100a00 */
        /* <DEDUP_REMOVED lines=11> */
[----:B------:R-:W4:Y:S01]  /*8cd0*/  LDL.LU.64 R64, [R1+0x6a0] ;  /* 0x0006a00001407983 */ /* 0x000f220000300a00 */
[----:B------:R-:W-:-:S03]  /*8ce0*/  R2UR UR48, R51 ;  /* 0x00000000333072ca */ /* 0x000fc600000e0000 */
[----:B------:R-:W4:Y:S04]  /*8cf0*/  LDL.LU.64 R62, [R1+0x698] ;  /* 0x00069800013e7983 */ /* 0x000f280000300a00 */
[----:B------:R-:W4:Y:S04]  /*8d00*/  LDL.LU.64 R60, [R1+0x690] ;  /* 0x00069000013c7983 */ /* 0x000f280000300a00 */
[----:B------:R-:W4:Y:S04]  /*8d10*/  LDL.LU.64 R58, [R1+0x688] ;  /* 0x00068800013a7983 */ /* 0x000f280000300a00 */
[----:B------:R-:W4:Y:S04]  /*8d20*/  LDL.LU.64 R56, [R1+0x680] ;  /* 0x0006800001387983 */ /* 0x000f280000300a00 */
[----:B------:R-:W2:Y:S01]  /*8d30*/  LDL.LU R51, [R1+0x678] ;  /* 0x0006780001337983 */ /* 0x000ea20000300800 */
[----:B------:R-:W-:-:S03]  /*8d40*/  R2UR UR53, R52 ;  /* 0x00000000343572ca */ /* 0x000fc600000e0000 */
[----:B------:R-:W-:Y:S01]  /*8d50*/  STL.64 [R1+0x660], R240 ;  /* 0x000660f001007387 */ /* 0x000fe20000100a00 */
[----:B------:R-:W-:-:S03]  /*8d60*/  R2UR UR52, R53 ;  /* 0x00000000353472ca */ /* 0x000fc600000e0000 */
[----:B------:R0:W-:Y:S01]  /*8d70*/  STL.64 [R1+0x658], R242 ;  /* 0x000658f201007387 */ /* 0x0001e20000100a00 */
[----:B------:R-:W-:-:S03]  /*8d80*/  R2UR UR57, R54 ;  /* 0x00000000363972ca */ /* 0x000fc600000e0000 */
[----:B------:R1:W-:Y:S01]  /*8d90*/  STL.64 [R1+0x650], R244 ;  /* 0x000650f401007387 */ /* 0x0003e20000100a00 */
[----:B------:R-:W-:-:S03]  /*8da0*/  R2UR UR56, R55 ;  /* 0x00000000373872ca */ /* 0x000fc600000e0000 */
[----:B------:R1:W-:Y:S01]  /*8db0*/  STL.64 [R1+0x648], R246 ;  /* 0x000648f601007387 */ /* 0x0003e20000100a00 */
[----:B------:R-:W-:-:S03]  /*8dc0*/  WARPGROUP.DEPBAR.LE gsb0, 0x0 ;  /* 0x00008000000079c5 */ /* 0x000fc60000010000 */
[----:B------:R-:W2:Y:S01]  /*8dd0*/  LDL.LU R52, [R1+0x674] ;  /* 0x0006740001347983 */ /* 0x000ea20000300800 */
[----:B------:R-:W-:-:S03]  /*8de0*/  WARPGROUP.ARRIVE ;  /* 0x00000000000079c5 */ /* 0x000fc60000000000 */
[----:B------:R-:W2:Y:S01]  /*8df0*/  LDL.LU R53, [R1+0x670] ;  /* 0x0006700001357983 */ /* 0x000ea20000300800 */
[C---:B0-----:R-:W-:Y:S01]  /*8e00*/  IMAD.WIDE R242, R2.reuse, 0x2, R16 ;  /* 0x0000000202f27825 */ /* 0x041fe200078e0210 */
[----:B---3--:R-:W-:Y:S01]  /*8e10*/  R2UR UR49, R249 ;  /* 0x00000000f93172ca */ /* 0x008fe200000e0000 */
[----:B------:R-:W-:Y:S01]  /*8e20*/  HGMMA.64x64x16.F32 R120, gdesc[UR28].tnspA, R120, gsb0 ;  /* 0x20e000001c7879f0 */ /* 0x000fe20008000878 */
[----:B------:R-:W2:Y:S01]  /*8e30*/  LDL.LU R54, [R1+0x66c] ;  /* 0x00066c0001367983 */ /* 0x000ea20000300800 */
[----:B-1----:R-:W-:-:S03]  /*8e40*/  IMAD.WIDE R244, R2, 0x2, R14 ;  /* 0x0000000202f47825 */ /* 0x002fc600078e020e */
[----:B------:R-:W2:Y:S01]  /*8e50*/  LDL.LU R55, [R1+0x668] ;  /* 0x0006680001377983 */ /* 0x000ea20000300800 */
[----:B------:R-:W-:-:S03]  /*8e60*/  IMAD.WIDE R246, R2, 0x2, R12 ;  /* 0x0000000202f67825 */ /* 0x000fc600078e020c */
[----:B------:R-:W3:Y:S01]  /*8e70*/  LDL.LU.64 R4, [R1+0xd0] ;  /* 0x0000d00001047983 */ /* 0x000ee20000300a00 */
[----:B------:R-:W-:-:S03]  /*8e80*/  IMAD.WIDE R250, R2, 0x2, R10 ;  /* 0x0000000202fa7825 */ /* 0x000fc600078e020a */
[----:B------:R-:W4:Y:S01]  /*8e90*/  LDL.LU.64 R240, [R1+0xd8] ;  /* 0x0000d80001f07983 */ /* 0x000f220000300a00 */
[----:B------:R-:W-:-:S03]  /*8ea0*/  IMAD.WIDE R248, R2, 0x2, R8 ;  /* 0x0000000202f87825 */ /* 0x000fc600078e0208 */
[----:B------:R-:W2:Y:S01]  /*8eb0*/  LDL.LU.64 R16, [R1+0xa0] ;  /* 0x0000a00001107983 */ /* 0x000ea20000300a00 */
[----:B------:R-:W-:-:S03]  /*8ec0*/  IMAD.WIDE R22, R2, 0x2, R6 ;  /* 0x0000000202167825 */ /* 0x000fc600078e0206 */
[----:B------:R-:W4:Y:S04]  /*8ed0*/  LDL.LU.64 R14, [R1+0xa8] ;  /* 0x0000a800010e7983 */ /* 0x000f280000300a00 */
[----:B------:R-:W4:Y:S04]  /*8ee0*/  LDL.LU.64 R12, [R1+0xb0] ;  /* 0x0000b000010c7983 */ /* 0x000f280000300a00 */
[----:B------:R-:W4:Y:S04]  /*8ef0*/  LDL.LU.64 R10, [R1+0xb8] ;  /* 0x0000b800010a7983 */ /* 0x000f280000300a00 */
[----:B------:R-:W4:Y:S04]  /*8f00*/  LDL.LU.64 R8, [R1+0xc0] ;  /* 0x0000c00001087983 */ /* 0x000f280000300a00 */
[----:B------:R-:W4:Y:S01]  /*8f10*/  LDL.LU.64 R6, [R1+0xc8] ;  /* 0x0000c80001067983 */ /* 0x000f220000300a00 */
[----:B------:R-:W-:-:S02]  /*8f20*/  WARPGROUP.DEPBAR.LE gsb0, 0x0 ;  /* 0x00008000000079c5 */ /* 0x000fc40000010000 */
[----:B------:R-:W-:-:S06]  /*8f30*/  WARPGROUP.ARRIVE ;  /* 0x00000000000079c5 */ /* 0x000fcc0000000000 */
[----:B------:R-:W-:Y:S03]  /*8f40*/  HGMMA.64x64x16.F32 R120, gdesc[UR32].tnspA, R120, gsb0 ;  /* 0x20e00000207879f0 */ /* 0x000fe60008000878 */
[----:B------:R-:W-:Y:S02]  /*8f50*/  WARPGROUP.DEPBAR.LE gsb0, 0x0 ;  /* 0x00008000000079c5 */ /* 0x000fe40000010000 */
[----:B------:R-:W-:-:S06]  /*8f60*/  WARPGROUP.ARRIVE ;  /* 0x00000000000079c5 */ /* 0x000fcc0000000000 */
[----:B------:R-:W-:Y:S01]  /*8f70*/  HGMMA.64x64x16.F32 R88, gdesc[UR36].tnspA, R88, gsb0 ;  /* 0x20e00000245879f0 */ /* 0x000fe20008000858 */
[----:B------:R-:W-:-:S04]  /*8f80*/  IMAD.WIDE R20, R2, 0x2, R20 ;  /* 0x0000000202147825 */ /* 0x000fc800078e0214 */
[----:B------:R-:W-:-:S04]  /*8f90*/  IMAD.WIDE R18, R2, 0x2, R18 ;  /* 0x0000000202127825 */ /* 0x000fc800078e0212 */
[----:B------:R-:W-:Y:S01]  /*8fa0*/  IMAD.MOV.U32 R252, RZ, RZ, R243 ;  /* 0x000000fffffc7224 */ /* 0x000fe200078e00f3 */
[----:B------:R-:W-:Y:S02]  /*8fb0*/  WARPGROUP.DEPBAR.LE gsb0, 0x0 ;  /* 0x00008000000079c5 */ /* 0x000fe40000010000 */
[----:B------:R-:W-:-:S06]  /*8fc0*/  WARPGROUP.ARRIVE ;  /* 0x00000000000079c5 */ /* 0x000fcc0000000000 */
[----:B------:R-:W-:Y:S01]  /*8fd0*/  HGMMA.64x64x16.F32 R88, gdesc[UR40].tnspA, R88, gsb0 ;  /* 0x20e00000285879f0 */ /* 0x000fe20008000858 */
[----:B---3--:R-:W-:-:S04]  /*8fe0*/  IMAD.WIDE R4, R2, 0x2, R4 ;  /* 0x0000000202047825 */ /* 0x008fc800078e0204 */
[----:B--2---:R-:W-:-:S04]  /*8ff0*/  IMAD.WIDE R16, R2, 0x2, R16 ;  /* 0x0000000202107825 */ /* 0x004fc800078e0210 */
[----:B----4-:R-:W-:-:S04]  /*9000*/  IMAD.WIDE R14, R2, 0x2, R14 ;  /* 0x00000002020e7825 */ /* 0x010fc800078e020e */
[----:B------:R-:W-:-:S04]  /*9010*/  IMAD.WIDE R12, R2, 0x2, R12 ;  /* 0x00000002020c7825 */ /* 0x000fc800078e020c */
[----:B------:R-:W-:-:S04]  /*9020*/  IMAD.WIDE R10, R2, 0x2, R10 ;  /* 0x00000002020a7825 */ /* 0x000fc800078e020a */
[----:B------:R-:W-:-:S04]  /*9030*/  IMAD.WIDE R8, R2, 0x2, R8 ;  /* 0x0000000202087825 */ /* 0x000fc800078e0208 */
[----:B------:R-:W-:-:S04]  /*9040*/  IMAD.WIDE R6, R2, 0x2, R6 ;  /* 0x0000000202067825 */ /* 0x000fc800078e0206 */
[----:B------:R-:W-:Y:S02]  /*9050*/  IMAD.WIDE R2, R2, 0x2, R240 ;  /* 0x0000000202027825 */ /* 0x000fe400078e02f0 */
[----:B------:R0:W5:Y:S04]  /*9060*/  LDL.LU.64 R240, [R1+0x660] ;  /* 0x0006600001f07983 */ /* 0x0001680000300a00 */
[----:B------:R1:W-:Y:S04]  /*9070*/  STL [R1+0x61c], R242 ;  /* 0x00061cf201007387 */ /* 0x0003e80000100800 */
[----:B-1----:R0:W5:Y:S04]  /*9080*/  LDL.LU.64 R242, [R1+0x658] ;  /* 0x0006580001f27983 */ /* 0x0021680000300a00 */
[----:B------:R-:W-:Y:S04]  /*9090*/  STL [R1+0x614], R244 ;  /* 0x000614f401007387 */ /* 0x000fe80000100800 */
[----:B------:R1:W-:Y:S02]  /*90a0*/  STL [R1+0x618], R252 ;  /* 0x000618fc01007387 */ /* 0x0003e40000100800 */
[----:B-1----:R-:W-:-:S02]  /*90b0*/  IMAD.MOV.U32 R252, RZ, RZ, R245 ;  /* 0x000000fffffc7224 */ /* 0x002fc400078e00f5 */
[----:B------:R0:W5:Y:S04]  /*90c0*/  LDL.LU.64 R244, [R1+0x650] ;  /* 0x0006500001f47983 */ /* 0x0001680000300a00 */
[----:B------:R-:W-:Y:S04]  /*90d0*/  STL [R1+0x60c], R246 ;  /* 0x00060cf601007387 */ /* 0x000fe80000100800 */
[----:B------:R1:W-:Y:S02]  /*90e0*/  STL [R1+0x610], R252 ;  /* 0x000610fc01007387 */ /* 0x0003e40000100800 */
[----:B-1----:R-:W-:-:S02]  /*90f0*/  IMAD.MOV.U32 R252, RZ, RZ, R247 ;  /* 0x000000fffffc7224 */ /* 0x002fc400078e00f7 */
[----:B------:R0:W5:Y:S04]  /*9100*/  LDL.LU.64 R246, [R1+0x648] ;  /* 0x0006480001f67983 */ /* 0x0001680000300a00 */
[----:B------:R-:W-:Y:S04]  /*9110*/  STL [R1+0x604], R250 ;  /* 0x000604fa01007387 */ /* 0x000fe80000100800 */
[----:B------:R1:W-:Y:S01]  /*9120*/  STL [R1+0x608], R252 ;  /* 0x000608fc01007387 */ /* 0x0003e20000100800 */
[----:B------:R-:W-:Y:S02]  /*9130*/  WARPGROUP.DEPBAR.LE gsb0, 0x0 ;  /* 0x00008000000079c5 */ /* 0x000fe40000010000 */
[----:B------:R-:W-:-:S06]  /*9140*/  WARPGROUP.ARRIVE ;  /* 0x00000000000079c5 */ /* 0x000fcc0000000000 */
[----:B------:R-:W-:Y:S01]  /*9150*/  HGMMA.64x64x16.F32 R56, gdesc[UR44].tnspA, R56, gsb0 ;  /* 0x20e000002c3879f0 */ /* 0x000fe20008000838 */
[----:B-1----:R-:W-:Y:S02]  /*9160*/  IMAD.MOV.U32 R252, RZ, RZ, R251 ;  /* 0x000000fffffc7224 */ /* 0x002fe400078e00fb */
[----:B------:R0:W5:Y:S04]  /*9170*/  LDL.LU.64 R250, [R1+0x640] ;  /* 0x0006400001fa7983 */ /* 0x0001680000300a00 */
[----:B------:R-:W-:Y:S04]  /*9180*/  STL [R1+0x5fc], R248 ;  /* 0x0005fcf801007387 */ /* 0x000fe80000100800 */
[----:B------:R1:W-:Y:S02]  /*9190*/  STL [R1+0x600], R252 ;  /* 0x000600fc01007387 */ /* 0x0003e40000100800 */
[----:B-1----:R-:W-:-:S02]  /*91a0*/  IMAD.MOV.U32 R252, RZ, RZ, R249 ;  /* 0x000000fffffc7224 */ /* 0x002fc400078e00f9 */
[----:B------:R0:W5:Y:S04]  /*91b0*/  LDL.LU.64 R248, [R1+0x638] ;  /* 0x0006380001f87983 */ /* 0x0001680000300a00 */
[----:B------:R1:W-:Y:S04]  /*91c0*/  STL [R1+0x5f4], R22 ;  /* 0x0005f41601007387 */ /* 0x0003e80000100800 */
[----:B------:R-:W-:Y:S04]  /*91d0*/  STL [R1+0x5f8], R252 ;  /* 0x0005f8fc01007387 */ /* 0x000fe80000100800 */
[----:B------:R-:W-:Y:S04]  /*91e0*/  STL [R1+0x5f0], R23 ;  /* 0x0005f01701007387 */ /* 0x000fe80000100800 */
[----:B------:R-:W-:Y:S04]  /*91f0*/  STL [R1+0x5ec], R20 ;  /* 0x0005ec1401007387 */ /* 0x000fe80000100800 */
[----:B-1----:R-:W2:Y:S01]  /*9200*/  LDL.LU R22, [R1+0x5d8] ;  /* 0x0005d80001167983 */ /* 0x002ea20000300800 */
[----:B------:R-:W-:Y:S01]  /*9210*/  UMOV UR50, UR10 ;  /* 0x0000000a00327c82 */ /* 0x000fe20008000000 */
[----:B------:R-:W-:Y:S01]  /*9220*/  UMOV UR51, UR11 ;  /* 0x0000000b00337c82 */ /* 0x000fe20008000000 */
[----:B------:R-:W-:-:S02]  /*9230*/  WARPGROUP.DEPBAR.LE gsb0, 0x0 ;  /* 0x00008000000079c5 */ /* 0x000fc40000010000 */
[----:B------:R-:W-:-:S06]  /*9240*/  WARPGROUP.ARRIVE ;  /* 0x00000000000079c5 */ /* 0x000fcc0000000000 */
[----:B------:R-:W-:Y:S01]  /*9250*/  HGMMA.64x64x16.F32 R56, gdesc[UR48].tnspA, R56, gsb0 ;  /* 0x20e00000303879f0 */ /* 0x000fe20008000838 */
[----:B------:R-:W-:Y:S01]  /*9260*/  UMOV UR54, UR14 ;  /* 0x0000000e00367c82 */ /* 0x000fe20008000000 */
[----:B------:R-:W-:Y:S01]  /*9270*/  UMOV UR55, UR15 ;  /* 0x0000000f00377c82 */ /* 0x000fe20008000000 */
[----:B------:R-:W-:Y:S02]  /*9280*/  WARPGROUP.DEPBAR.LE gsb0, 0x0 ;  /* 0x00008000000079c5 */ /* 0x000fe40000010000 */
[----:B------:R-:W-:-:S06]  /*9290*/  WARPGROUP.ARRIVE ;  /* 0x00000000000079c5 */ /* 0x000fcc0000000000 */
[----:B------:R-:W-:Y:S01]  /*92a0*/  HGMMA.64x64x16.F32 R24, gdesc[UR52].tnspA, R24, gsb0 ;  /* 0x20e00000341879f0 */ /* 0x000fe20008000818 */
[----:B------:R-:W-:Y:S01]  /*92b0*/  UMOV UR58, UR10 ;  /* 0x0000000a003a7c82 */ /* 0x000fe20008000000 */
[----:B------:R-:W-:Y:S01]  /*92c0*/  UMOV UR59, UR11 ;  /* 0x0000000b003b7c82 */ /* 0x000fe20008000000 */
[----:B------:R-:W-:Y:S04]  /*92d0*/  STL [R1+0x5e8], R21 ;  /* 0x0005e81501007387 */ /* 0x000fe80000100800 */
[----:B------:R-:W-:Y:S04]  /*92e0*/  STL [R1+0x5e4], R18 ;  /* 0x0005e41201007387 */ /* 0x000fe80000100800 */
[----:B------:R1:W-:Y:S04]  /*92f0*/  STL [R1+0x5e0], R19 ;  /* 0x0005e01301007387 */ /* 0x0003e80000100800 */
[----:B------:R-:W-:Y:S01]  /*9300*/  STL [R1+0x5dc], R16 ;  /* 0x0005dc1001007387 */ /* 0x000fe20000100800 */
[----:B------:R-:W-:-:S02]  /*9310*/  WARPGROUP.DEPBAR.LE gsb0, 0x0 ;  /* 0x00008000000079c5 */ /* 0x000fc40000010000 */
[----:B------:R-:W-:-:S06]  /*9320*/  WARPGROUP.ARRIVE ;  /* 0x00000000000079c5 */ /* 0x000fcc0000000000 */
[----:B------:R-:W-:Y:S01]  /*9330*/  HGMMA.64x64x16.F32 R24, gdesc[UR56].tnspA, R24, gsb0 ;  /* 0x20e00000381879f0 */ /* 0x000fe20008000818 */
[----:B------:R-:W-:Y:S04]  /*9340*/  STL [R1+0xa4], R17 ;  /* 0x0000a41101007387 */ /* 0x000fe80000100800 */
[----:B------:R-:W-:Y:S04]  /*9350*/  STL [R1+0xa0], R14 ;  /* 0x0000a00e01007387 */ /* 0x000fe80000100800 */
[----:B------:R-:W-:Y:S04]  /*9360*/  STL [R1+0x9c], R15 ;  /* 0x00009c0f01007387 */ /* 0x000fe80000100800 */
[----:B------:R-:W-:Y:S04]  /*9370*/  STL [R1+0x98], R12 ;  /* 0x0000980c01007387 */ /* 0x000fe80000100800 */
[----:B------:R-:W-:Y:S04]  /*9380*/  STL [R1+0x94], R13 ;  /* 0x0000940d01007387 */ /* 0x000fe80000100800 */
[----:B------:R-:W-:Y:S04]  /*9390*/  STL [R1+0x90], R10 ;  /* 0x0000900a01007387 */ /* 0x000fe80000100800 */
[----:B------:R-:W-:Y:S01]  /*93a0*/  STL [R1+0x84], R11 ;  /* 0x0000840b01007387 */ /* 0x000fe20000100800 */
[----:B------:R-:W-:Y:S01]  /*93b0*/  USHF.L.U32 UR12, UR12, 0x5, URZ ;  /* 0x000000050c0c7899 */ /* 0x000fe2000800063f */
[----:B-1----:R-:W-:-:S03]  /*93c0*/  IMAD.MOV.U32 R19, RZ, RZ, R8 ;  /* 0x000000ffff137224 */ /* 0x002fc600078e0008 */
[----:B------:R-:W-:Y:S01]  /*93d0*/  UIMAD.WIDE UR60, UR12, 0x2, UR60 ;  /* 0x000000020c3c78a5 */ /* 0x000fe2000f8e023c */
[----:B------:R-:W-:Y:S02]  /*93e0*/  IMAD.MOV.U32 R18, RZ, RZ, R9 ;  /* 0x000000ffff127224 */ /* 0x000fe400078e0009 */
[----:B------:R-:W-:Y:S02]  /*93f0*/  IMAD.MOV.U32 R21, RZ, RZ, R6 ;  /* 0x000000ffff157224 */ /* 0x000fe400078e0006 */
[----:B------:R-:W-:Y:S02]  /*9400*/  IMAD.MOV.U32 R20, RZ, RZ, R7 ;  /* 0x000000ffff147224 */ /* 0x000fe400078e0007 */
[----:B------:R-:W-:Y:S02]  /*9410*/  IMAD.MOV.U32 R23, RZ, RZ, R4 ;  /* 0x000000ffff177224 */ /* 0x000fe400078e0004 */
[----:B------:R-:W-:Y:S02]  /*9420*/  IMAD.MOV.U32 R252, RZ, RZ, R3 ;  /* 0x000000fffffc7224 */ /* 0x000fe400078e0003 */
[----:B------:R-:W-:-:S02]  /*9430*/  VIADD R0, R0, 0xffffffe0 ;  /* 0xffffffe000007836 */ /* 0x000fc40000000000 */
[----:B--2---:R-:W-:-:S05]  /*9440*/  VIADD R22, R22, 0xffffffff ;  /* 0xffffffff16167836 */ /* 0x004fca0000000000 */
[----:B------:R1:W-:Y:S04]  /*9450*/  STL [R1+0x5d8], R22 ;  /* 0x0005d81601007387 */ /* 0x0003e80000100800 */
[----:B------:R0:W-:Y:S01]  /*9460*/  STL [R1+0x80], R2 ;  /* 0x0000800201007387 */ /* 0x0001e20000100800 */
[----:B------:R-:W-:Y:S01]  /*9470*/  ISETP.NE.U32.AND P0, PT, R22, RZ, PT ;  /* 0x000000ff1600720c */ /* 0x000fe20003f05070 */
[----:B------:R-:W-:Y:S02]  /*9480*/  WARPGROUP.DEPBAR.LE gsb0, 0x0 ;  /* 0x00008000000079c5 */ /* 0x000fe40000010000 */
[----:B-1----:R-:W-:-:S10]  /*9490*/  IMAD.MOV.U32 R22, RZ, RZ, R5 ;  /* 0x000000ffff167224 */ /* 0x002fd400078e0005 */
[----:B0-----:R-:W-:Y:S05]  /*94a0*/  @P0 BRA `(.L_x_1) ;  /* 0xffffffa400f80947 */ /* 0x001fea000383ffff */
[----:B------:R-:W2:Y:S04]  /*94b0*/  LDL.LU R13, [R1+0x7c] ;  /* 0x00007c00010d7983 */ /* 0x000ea80000300800 */
[----:B------:R-:W3:Y:S04]  /*94c0*/  LDL.LU R12, [R1+0x74] ;  /* 0x00007400010c7983 */ /* 0x000ee80000300800 */
[----:B------:R-:W4:Y:S04]  /*94d0*/  LDL.LU R17, [R1+0x78] ;  /* 0x0000780001117983 */ /* 0x000f280000300800 */
[----:B------:R-:W4:Y:S04]  /*94e0*/  LDL.LU R16, [R1+0x70] ;  /* 0x0000700001107983 */ /* 0x000f280000300800 */
[----:B------:R-:W4:Y:S04]  /*94f0*/  LDL.LU R252, [R1+0x1c] ;  /* 0x00001c0001fc7983 */ /* 0x000f280000300800 */
[----:B------:R-:W4:Y:S04]  /*9500*/  LDL.LU R0, [R1+0x14] ;  /* 0x0000140001007983 */ /* 0x000f280000300800 */
[----:B-----5:R-:W4:Y:S04]  /*9510*/  LDL.LU R250, [R1+0x18] ;  /* 0x0000180001fa7983 */ /* 0x020f280000300800 */
[----:B------:R-:W4:Y:S01]  /*9520*/  LDL.LU R251, [R1+0x10] ;  /* 0x0000100001fb7983 */ /* 0x000f220000300800 */
[----:B------:R-:W-:-:S03]  /*9530*/  F2FP.F16.F32.PACK_AB R11, R55, R119 ;  /* 0x00000077370b723e */ /* 0x000fc600000000ff */
[----:B------:R-:W4:Y:S01]  /*9540*/  LDL.LU R248, [R1+0xc] ;  /* 0x00000c0001f87983 */ /* 0x000f220000300800 */
[----:B------:R-:W-:-:S03]  /*9550*/  F2FP.F16.F32.PACK_AB R10, R53, R117 ;  /* 0x00000075350a723e */ /* 0x000fc600000000ff */
[----:B------:R-:W4:Y:S04]  /*9560*/  LDL.LU R249, [R1+0x4] ;  /* 0x0000040001f97983 */ /* 0x000f280000300800 */
[----:B------:R-:W4:Y:S01]  /*9570*/  LDL.LU R2, [R1+0x8] ;  /* 0x0000080001027983 */ /* 0x000f220000300800 */
[----:B------:R-:W-:-:S03]  /*9580*/  F2FP.F16.F32.PACK_AB R9, R87, R151 ;  /* 0x000000975709723e */ /* 0x000fc600000000ff */
[----:B------:R-:W4:Y:S04]  /*9590*/  LDL.LU R3, [R1] ;  /* 0x0000000001037983 */ /* 0x000f280000300800 */
[----:B------:R-:W4:Y:S01]  /*95a0*/  LDL.LU R119, [R1+0x50] ;  /* 0x0000500001777983 */ /* 0x000f220000300800 */
[----:B------:R-:W-:-:S03]  /*95b0*/  F2FP.F16.F32.PACK_AB R8, R85, R149 ;  /* 0x000000955508723e */ /* 0x000fc600000000ff */
[----:B------:R-:W4:Y:S04]  /*95c0*/  LDL.LU R53, [R1+0x6c] ;  /* 0x00006c0001357983 */ /* 0x000f280000300800 */
[----:B------:R-:W4:Y:S01]  /*95d0*/  LDL.LU R117, [R1+0x58] ;  /* 0x0000580001757983 */ /* 0x000f220000300800 */
[----:B------:R-:W-:-:S03]  /*95e0*/  F2FP.F16.F32.PACK_AB R15, R183, R247 ;  /* 0x000000f7b70f723e */ /* 0x000fc600000000ff */
[----:B------:R-:W4:Y:S04]  /*95f0*/  LDL.LU R87, [R1+0x60] ;  /* 0x0000600001577983 */ /* 0x000f280000300800 */
[----:B------:R-:W4:Y:S01]  /*9600*/  LDL.LU R151, [R1+0x20] ;  /* 0x0000200001977983 */ /* 0x000f220000300800 */
[----:B------:R-:W-:-:S03]  /*9610*/  F2FP.F16.F32.PACK_AB R14, R181, R245 ;  /* 0x000000f5b50e723e */ /* 0x000fc600000000ff */
[----:B------:R-:W4:Y:S04]  /*9620*/  LDL.LU R85, [R1+0x68] ;  /* 0x0000680001557983 */ /* 0x000f280000300800 */
[----:B------:R-:W4:Y:S04]  /*9630*/  LDL.LU R149, [R1+0x28] ;  /* 0x0000280001957983 */ /* 0x000f280000300800 */
[----:B------:R-:W4:Y:S04]  /*9640*/  LDL.LU R247, [R1+0x2c] ;  /* 0x00002c0001f77983 */ /* 0x000f280000300800 */
[----:B------:R-:W4:Y:S01]  /*9650*/  LDL.LU R183, [R1+0x24] ;  /* 0x0000240001b77983 */ /* 0x000f220000300800 */
[----:B------:R-:W-:-:S03]  /*9660*/  F2FP.F16.F32.PACK_AB R7, R54, R118 ;  /* 0x000000763607723e */ /* 0x000fc600000000ff */
[----:B------:R-:W4:Y:S01]  /*9670*/  LDL.LU R245, [R1+0x38] ;  /* 0x0000380001f57983 */ /* 0x000f220000300800 */
[----:B------:R-:W-:-:S03]  /*9680*/  F2FP.F16.F32.PACK_AB R6, R52, R116 ;  /* 0x000000743406723e */ /* 0x000fc600000000ff */
[----:B------:R-:W4:Y:S01]  /*9690*/  LDL.LU R181, [R1+0x30] ;  /* 0x0000300001b57983 */ /* 0x000f220000300800 */
[----:B------:R-:W-:Y:S02]  /*96a0*/  F2FP.F16.F32.PACK_AB R5, R86, R150 ;  /* 0x000000965605723e */ /* 0x000fe400000000ff */
[----:B------:R-:W-:Y:S02]  /*96b0*/  F2FP.F16.F32.PACK_AB R4, R84, R148 ;  /* 0x000000945404723e */ /* 0x000fe400000000ff */
[----:B------:R-:W-:Y:S02]  /*96c0*/  F2FP.F16.F32.PACK_AB R19, R182, R246 ;  /* 0x000000f6b613723e */ /* 0x000fe400000000ff */
[----:B--2---:R-:W-:Y:S02]  /*96d0*/  F2FP.F16.F32.PACK_AB R13, R215, R13 ;  /* 0x0000000dd70d723e */ /* 0x004fe400000000ff */
[----:B------:R-:W2:Y:S01]  /*96e0*/  LDL.LU R215, [R1+0x34] ;  /* 0x0000340001d77983 */ /* 0x000ea20000300800 */
[----:B---3--:R-:W-:-:S03]  /*96f0*/  F2FP.F16.F32.PACK_AB R12, R213, R12 ;  /* 0x0000000cd50c723e */ /* 0x008fc600000000ff */
[----:B------:R-:W3:Y:S04]  /*9700*/  LDL.LU R213, [R1+0x3c] ;  /* 0x00003c0001d57983 */ /* 0x000ee80000300800 */
[----:B------:R-:W3:Y:S04]  /*9710*/  LDL.LU R118, [R1+0x54] ;  /* 0x0000540001767983 */ /* 0x000ee80000300800 */
[----:B------:R-:W3:Y:S04]  /*9720*/  LDL.LU R52, [R1+0x64] ;  /* 0x0000640001347983 */ /* 0x000ee80000300800 */
[----:B------:R-:W3:Y:S04]  /*9730*/  LDL.LU R116, [R1+0x5c] ;  /* 0x00005c0001747983 */ /* 0x000ee80000300800 */
[----:B------:R-:W3:Y:S04]  /*9740*/  LDL.LU R150, [R1+0x40] ;  /* 0x0000400001967983 */ /* 0x000ee80000300800 */
[----:B------:R-:W3:Y:S04]  /*9750*/  LDL.LU R148, [R1+0x48] ;  /* 0x0000480001947983 */ /* 0x000ee80000300800 */
[----:B------:R-:W3:Y:S04]  /*9760*/  LDL.LU R246, [R1+0x4c] ;  /* 0x00004c0001f67983 */ /* 0x000ee80000300800 */
[----:B------:R-:W3:Y:S01]  /*9770*/  LDL.LU R182, [R1+0x44] ;  /* 0x0000440001b67983 */ /* 0x000ee20000300800 */
[----:B------:R-:W-:-:S02]  /*9780*/  F2FP.F16.F32.PACK_AB R23, R51, R115 ;  /* 0x000000733317723e */ /* 0x000fc400000000ff */
[----:B------:R-:W-:Y:S02]  /*9790*/  F2FP.F16.F32.PACK_AB R51, R50, R114 ;  /* 0x000000723233723e */ /* 0x000fe400000000ff */
[----:B------:R-:W-:Y:S02]  /*97a0*/  F2FP.F16.F32.PACK_AB R50, R48, R112 ;  /* 0x000000703032723e */ /* 0x000fe400000000ff */
[----:B------:R-:W-:Y:S02]  /*97b0*/  F2FP.F16.F32.PACK_AB R48, R80, R144 ;  /* 0x000000905030723e */ /* 0x000fe400000000ff */
[----:B------:R-:W-:Y:S02]  /*97c0*/  F2FP.F16.F32.PACK_AB R20, R81, R145 ;  /* 0x000000915114723e */ /* 0x000fe400000000ff */
[----:B------:R-:W-:Y:S02]  /*97d0*/  F2FP.F16.F32.PACK_AB R22, R49, R113 ;  /* 0x000000713116723e */ /* 0x000fe400000000ff */
[----:B------:R-:W-:-:S02]  /*97e0*/  F2FP.F16.F32.PACK_AB R86, R45, R109 ;  /* 0x0000006d2d56723e */ /* 0x000fc400000000ff */
[----:B------:R-:W-:Y:S02]  /*97f0*/  F2FP.F16.F32.PACK_AB R49, R82, R146 ;  /* 0x000000925231723e */ /* 0x000fe400000000ff */
[----:B------:R-:W-:Y:S02]  /*9800*/  F2FP.F16.F32.PACK_AB R84, R77, R141 ;  /* 0x0000008d4d54723e */ /* 0x000fe400000000ff */
[----:B------:R-:W-:Y:S02]  /*9810*/  F2FP.F16.F32.PACK_AB R45, R78, R142 ;  /* 0x0000008e4e2d723e */ /* 0x000fe400000000ff */
[----:B------:R-:W-:Y:S02]  /*9820*/  F2FP.F16.F32.PACK_AB R21, R83, R147 ;  /* 0x000000935315723e */ /* 0x000fe400000000ff */
[----:B----4-:R-:W-:Y:S02]  /*9830*/  F2FP.F16.F32.PACK_AB R77, R206, R117 ;  /* 0x00000075ce4d723e */ /* 0x010fe400000000ff */
        /* <DEDUP_REMOVED lines=82> */
[----:B--2---:R-:W-:Y:S02]  /*9d60*/  F2FP.F16.F32.PACK_AB R136, R197, R215 ;  /* 0x000000d7c588723e */ /* 0x004fe400000000ff */
[----:B---3--:R-:W-:Y:S02]  /*9d70*/  F2FP.F16.F32.PACK_AB R112, R205, R118 ;  /* 0x00000076cd70723e */ /* 0x008fe400000000ff */
        /* <DEDUP_REMOVED lines=18> */
[----:B------:R-:W-:-:S07]  /*9ea0*/  F2FP.F16.F32.PACK_AB R58, R152, R216 ;  /* 0x000000d8983a723e */ /* 0x000fce00000000ff */
.L_x_0:
[----:B------:R-:W2:Y:S01]  /*9eb0*/  LDL.LU R160, [R1+0xe8] ;  /* 0x0000e80001a07983 */ /* 0x000ea20000300800 */
[----:B------:R-:W-:Y:S01]  /*9ec0*/  ULDC.64 UR24, c[0x0][0x228] ;  /* 0x00008a0000187ab9 */ /* 0x000fe20000000a00 */
[----:B------:R-:W-:Y:S01]  /*9ed0*/  ULDC UR5, c[0x0][0x22c] ;  /* 0x00008b0000057ab9 */ /* 0x000fe20000000800 */
[----:B------:R-:W-:Y:S01]  /*9ee0*/  ULDC.64 UR8, c[0x0][0x220] ;  /* 0x0000880000087ab9 */ /* 0x000fe20000000a00 */
[----:B------:R-:W0:Y:S01]  /*9ef0*/  S2R R24, SR_TID.X ;  /* 0x0000000000187919 */ /* 0x000e220000002100 */
[----:B------:R-:W-:Y:S01]  /*9f00*/  ULDC.64 UR28, c[0x0][0x228] ;  /* 0x00008a00001c7ab9 */ /* 0x000fe20000000a00 */
[----:B------:R-:W-:Y:S01]  /*9f10*/  ULDC UR26, c[0x0][0x248] ;  /* 0x00009200001a7ab9 */ /* 0x000fe20000000800 */
[----:B------:R-:W-:Y:S01]  /*9f20*/  ULDC.64 UR14, c[0x0][0x228] ;  /* 0x00008a00000e7ab9 */ /* 0x000fe20000000a00 */
[----:B------:R-:W3:Y:S01]  /*9f30*/  LDL.LU R155, [R1+0xec] ;  /* 0x0000ec00019b7983 */ /* 0x000ee20000300800 */
[----:B------:R-:W-:Y:S01]  /*9f40*/  ULDC.64 UR12, c[0x0][0x228] ;  /* 0x00008a00000c7ab9 */ /* 0x000fe20000000a00 */
[----:B------:R-:W-:Y:S01]  /*9f50*/  ULDC.64 UR10, c[0x0][0x228] ;  /* 0x00008a00000a7ab9 */ /* 0x000fe20000000a00 */
[----:B------:R-:W-:Y:S01]  /*9f60*/  ULDC.64 UR22, c[0x0][0x228] ;  /* 0x00008a0000167ab9 */ /* 0x000fe20000000a00 */
[----:B------:R-:W4:Y:S01]  /*9f70*/  LDL.LU R154, [R1+0xf8] ;  /* 0x0000f800019a7983 */ /* 0x000f220000300800 */
[----:B------:R-:W-:Y:S01]  /*9f80*/  ULDC.64 UR20, c[0x0][0x228] ;  /* 0x00008a0000147ab9 */ /* 0x000fe20000000a00 */
[----:B------:R-:W-:Y:S01]  /*9f90*/  ULDC.64 UR18, c[0x0][0x228] ;  /* 0x00008a0000127ab9 */ /* 0x000fe20000000a00 */
[----:B------:R-:W-:Y:S01]  /*9fa0*/  ULDC.64 UR16, c[0x0][0x228] ;  /* 0x00008a0000107ab9 */ /* 0x000fe20000000a00 */
[----:B------:R-:W5:Y:S04]  /*9fb0*/  LDL.LU R153, [R1+0xf4] ;  /* 0x0000f40001997983 */ /* 0x000f680000300800 */
[----:B------:R-:W5:Y:S01]  /*9fc0*/  LDL.LU R152, [R1+0xf0] ;  /* 0x0000f00001987983 */ /* 0x000f620000300800 */
[----:B0-----:R-:W-:-:S02]  /*9fd0*/  IMAD.SHL.U32 R0, R24, 0x10, RZ ;  /* 0x0000001018007824 */ /* 0x001fc400078e00ff */
[----:B------:R-:W-:-:S03]  /*9fe0*/  IMAD.SHL.U32 R2, R24, 0x40, RZ ;  /* 0x0000004018027824 */ /* 0x000fc600078e00ff */
[----:B------:R-:W-:Y:S02]  /*9ff0*/  LOP3.LUT R0, R0, 0xf0, RZ, 0xc0, !PT ;  /* 0x000000f000007812 */ /* 0x000fe400078ec0ff */
[----:B------:R-:W-:-:S04]  /*a000*/  LOP3.LUT R3, R2, 0x400, RZ, 0xc0, !PT ;  /* 0x0000040002037812 */ /* 0x000fc800078ec0ff */
[----:B------:R-:W-:Y:S02]  /*a010*/  IADD3 R0, R3, UR4, R0 ;  /* 0x0000000403007c10 */ /* 0x000fe4000fffe000 */
[C---:B------:R-:W-:Y:S02]  /*a020*/  LOP3.LUT R3, R24.reuse, 0x60, RZ, 0xc0, !PT ;  /* 0x0000006018037812 */ /* 0x040fe400078ec0ff */
[----:B------:R-:W-:Y:S01]  /*a030*/  LOP3.LUT R24, R24, 0x7f, RZ, 0xc0, !PT ;  /* 0x0000007f18187812 */ /* 0x000fe200078ec0ff */
[----:B------:R-:W-:Y:S01]  /*a040*/  BAR.SYNC.DEFER_BLOCKING 0x0 ;  /* 0x0000000000007b1d */ /* 0x000fe20000010000 */
[C---:B--2---:R-:W-:Y:S02]  /*a050*/  VIADD R2, R160.reuse, 0x3f ;  /* 0x0000003fa0027836 */ /* 0x044fe40000000000 */
[----:B------:R-:W-:-:S03]  /*a060*/  VIADD R25, R160, 0x1 ;  /* 0x00000001a0197836 */ /* 0x000fc60000000000 */
[----:B------:R-:W-:Y:S01]  /*a070*/  ISETP.GE.AND P0, PT, R2, UR25, PT ;  /* 0x0000001902007c0c */ /* 0x000fe2000bf06270 */
[----:B------:R-:W-:Y:S01]  /*a080*/  IMAD R2, R3, 0x8, R0 ;  /* 0x0000000803027824 */ /* 0x000fe200078e0200 */
[----:B------:R-:W-:Y:S02]  /*a090*/  LEA R0, R24, UR4, 0x4 ;  /* 0x0000000418007c11 */ /* 0x000fe4000f8e20ff */
[----:B------:R-:W-:Y:S01]  /*a0a0*/  ISETP.GE.AND P1, PT, R25, UR5, PT ;  /* 0x0000000519007c0c */ /* 0x000fe2000bf26270 */
[----:B------:R-:W-:Y:S01]  /*a0b0*/  ULDC.64 UR4, c[0x0][0x228] ;  /* 0x00008a0000047ab9 */ /* 0x000fe20000000a00 */
[----:B------:R-:W-:Y:S01]  /*a0c0*/  STSM.16.M88.4 [R2], R56 ;  /* 0x0000003802007844 */ /* 0x000fe20000000200 */
[----:B------:R-:W-:Y:S01]  /*a0d0*/  BAR.SYNC.DEFER_BLOCKING 0x0 ;  /* 0x0000000000007b1d */ /* 0x000fe20000010000 */
[----:B---3--:R-:W-:Y:S02]  /*a0e0*/  ISETP.GE.AND P3, PT, R155, UR4, PT ;  /* 0x000000049b007c0c */ /* 0x008fe4000bf66270 */
[----:B------:R-:W-:-:S02]  /*a0f0*/  ISETP.GE.AND P2, PT, R160, UR5, PT ;  /* 0x00000005a0007c0c */ /* 0x000fc4000bf46270 */
[----:B------:R-:W-:Y:S01]  /*a100*/  ISETP.LT.AND P3, PT, R160, UR29, !P3 ;  /* 0x0000001da0007c0c */ /* 0x000fe2000df61270 */
[----:B------:R-:W-:Y:S02]  /*a110*/  ULDC.64 UR4, c[0x0][0x228] ;  /* 0x00008a0000047ab9 */ /* 0x000fe40000000a00 */
[----:B----4-:R-:W-:Y:S01]  /*a120*/  ISETP.LT.AND P5, PT, R154, UR4, !P2 ;  /* 0x000000049a007c0c */ /* 0x010fe2000d7a1270 */
[----:B------:R-:W-:Y:S01]  /*a130*/  ULDC UR4, c[0x0][0x22c] ;  /* 0x00008b0000047ab9 */ /* 0x000fe20000000800 */
[----:B------:R-:W0:Y:S01]  /*a140*/  LDS.128 R60, [R0] ;  /* 0x00000000003c7984 */ /* 0x000e220000000c00 */
[----:B------:R-:W-:Y:S06]  /*a150*/  BAR.SYNC.DEFER_BLOCKING 0x0 ;  /* 0x0000000000007b1d */ /* 0x000fec0000010000 */
[----:B------:R-:W-:Y:S02]  /*a160*/  STSM.16.M88.4 [R2], R156 ;  /* 0x0000009c02007844 */ /* 0x000fe40000000200 */
[----:B------:R-:W-:Y:S06]  /*a170*/  BAR.SYNC.DEFER_BLOCKING 0x0 ;  /* 0x0000000000007b1d */ /* 0x000fec0000010000 */
[----:B------:R-:W-:Y:S02]  /*a180*/  LDS.128 R88, [R0] ;  /* 0x0000000000587984 */ /* 0x000fe40000000c00 */
[----:B------:R-:W-:Y:S06]  /*a190*/  BAR.SYNC.DEFER_BLOCKING 0x0 ;  /* 0x0000000000007b1d */ /* 0x000fec0000010000 */
[----:B------:R-:W-:Y:S02]  /*a1a0*/  STSM.16.M88.4 [R2], R32 ;  /* 0x0000002002007844 */ /* 0x000fe40000000200 */
[----:B------:R-:W-:Y:S06]  /*a1b0*/  BAR.SYNC.DEFER_BLOCKING 0x0 ;  /* 0x0000000000007b1d */ /* 0x000fec0000010000 */
[----:B------:R-:W1:Y:S02]  /*a1c0*/  LDS.128 R92, [R0] ;  /* 0x00000000005c7984 */ /* 0x000e640000000c00 */
[----:B------:R-:W-:Y:S06]  /*a1d0*/  BAR.SYNC.DEFER_BLOCKING 0x0 ;  /* 0x0000000000007b1d */ /* 0x000fec0000010000 */
[----:B------:R-:W-:Y:S02]  /*a1e0*/  STSM.16.M88.4 [R2], R28 ;  /* 0x0000001c02007844 */ /* 0x000fe40000000200 */
[----:B------:R-:W-:Y:S06]  /*a1f0*/  BAR.SYNC.DEFER_BLOCKING 0x0 ;  /* 0x0000000000007b1d */ /* 0x000fec0000010000 */
[----:B------:R-:W2:Y:S02]  /*a200*/  LDS.128 R64, [R0] ;  /* 0x0000000000407984 */ /* 0x000ea40000000c00 */
[----:B------:R-:W-:Y:S06]  /*a210*/  BAR.SYNC.DEFER_BLOCKING 0x0 ;  /* 0x0000000000007b1d */ /* 0x000fec0000010000 */
[----:B------:R-:W-:Y:S02]  /*a220*/  STSM.16.M88.4 [R2], R124 ;  /* 0x0000007c02007844 */ /* 0x000fe40000000200 */
[----:B------:R-:W-:Y:S06]  /*a230*/  BAR.SYNC.DEFER_BLOCKING 0x0 ;  /* 0x0000000000007b1d */ /* 0x000fec0000010000 */
[----:B------:R-:W3:Y:S02]  /*a240*/  LDS.128 R56, [R0] ;  /* 0x0000000000387984 */ /* 0x000ee40000000c00 */
[----:B------:R-:W-:Y:S06]  /*a250*/  BAR.SYNC.DEFER_BLOCKING 0x0 ;  /* 0x0000000000007b1d */ /* 0x000fec0000010000 */
[----:B------:R-:W-:Y:S02]  /*a260*/  STSM.16.M88.4 [R2], R96 ;  /* 0x0000006002007844 */ /* 0x000fe40000000200 */
[----:B------:R-:W-:Y:S06]  /*a270*/  BAR.SYNC.DEFER_BLOCKING 0x0 ;  /* 0x0000000000007b1d */ /* 0x000fec0000010000 */
[----:B------:R-:W4:Y:S02]  /*a280*/  LDS.128 R32, [R0] ;  /* 0x0000000000207984 */ /* 0x000f240000000c00 */
[----:B------:R-:W-:Y:S06]  /*a290*/  BAR.SYNC.DEFER_BLOCKING 0x0 ;  /* 0x0000000000007b1d */ /* 0x000fec0000010000 */
[----:B------:R-:W-:Y:S02]  /*a2a0*/  STSM.16.M88.4 [R2], R148 ;  /* 0x0000009402007844 */ /* 0x000fe40000000200 */
[----:B------:R-:W-:Y:S06]  /*a2b0*/  BAR.SYNC.DEFER_BLOCKING 0x0 ;  /* 0x0000000000007b1d */ /* 0x000fec0000010000 */
[----:B------:R-:W4:Y:S02]  /*a2c0*/  LDS.128 R28, [R0] ;  /* 0x00000000001c7984 */ /* 0x000f240000000c00 */
[----:B------:R-:W-:Y:S06]  /*a2d0*/  BAR.SYNC.DEFER_BLOCKING 0x0 ;  /* 0x0000000000007b1d */ /* 0x000fec0000010000 */
[----:B------:R5:W-:Y:S02]  /*a2e0*/  STSM.16.M88.4 [R2], R144 ;  /* 0x0000009002007844 */ /* 0x000be40000000200 */
[----:B------:R-:W-:Y:S08]  /*a2f0*/  BAR.SYNC.DEFER_BLOCKING 0x0 ;  /* 0x0000000000007b1d */ /* 0x000ff00000010000 */
[----:B-----5:R-:W5:Y:S01]  /*a300*/  LDC R144, c[0x0][0x244] ;  /* 0x00009100ff907b82 */ /* 0x020f620000000800 */
[----:B------:R-:W-:-:S04]  /*a310*/  IMAD R145, R160, UR26, RZ ;  /* 0x0000001aa0917c24 */ /* 0x000fc8000f8e02ff */
[----:B------:R-:W-:Y:S01]  /*a320*/  VIADD R147, R145, UR26 ;  /* 0x0000001a91937c36 */ /* 0x000fe20008000000 */
[----:B------:R-:W4:Y:S02]  /*a330*/  LDS.128 R24, [R0] ;  /* 0x0000000000187984 */ /* 0x000f240000000c00 */
[----:B------:R-:W-:Y:S01]  /*a340*/  BAR.SYNC.DEFER_BLOCKING 0x0 ;  /* 0x0000000000007b1d */ /* 0x000fe20000010000 */
[----:B-----5:R-:W-:-:S05]  /*a350*/  IMAD R3, R155, R144, RZ ;  /* 0x000000909b037224 */ /* 0x020fca00078e02ff */
[----:B------:R-:W-:Y:S02]  /*a360*/  STSM.16.M88.4 [R2], R128 ;  /* 0x0000008002007844 */ /* 0x000fe40000000200 */
[----:B------:R-:W-:Y:S06]  /*a370*/  BAR.SYNC.DEFER_BLOCKING 0x0 ;  /* 0x0000000000007b1d */ /* 0x000fec0000010000 */
[----:B------:R-:W5:Y:S02]  /*a380*/  LDS.128 R96, [R0] ;  /* 0x0000000000607984 */ /* 0x000f640000000c00 */
[----:B------:R-:W-:Y:S06]  /*a390*/  BAR.SYNC.DEFER_BLOCKING 0x0 ;  /* 0x0000000000007b1d */ /* 0x000fec0000010000 */
        /* <DEDUP_REMOVED lines=76> */
[----:B------:R0:W-:Y:S02]  /*a860*/  STSM.16.M88.4 [R2], R16 ;  /* 0x0000001002007844 */ /* 0x0001e40000000200 */
[----:B------:R-:W-:Y:S01]  /*a870*/  BAR.SYNC.DEFER_BLOCKING 0x0 ;  /* 0x0000000000007b1d */ /* 0x000fe20000010000 */
[----:B0-----:R-:W-:-:S04]  /*a880*/  LEA R16, P4, R3, UR8, 0x1 ;  /* 0x0000000803107c11 */ /* 0x001fc8000f8808ff */
[----:B------:R-:W-:-:S03]  /*a890*/  LEA.HI.X.SX32 R17, R3, UR9, 0x1, P4 ;  /* 0x0000000903117c11 */ /* 0x000fc6000a0f0eff */
[----:B------:R-:W-:Y:S01]  /*a8a0*/  IMAD.WIDE R52, R145, 0x2, R16 ;  /* 0x0000000291347825 */ /* 0x000fe200078e0210 */
[----:B------:R-:W0:Y:S01]  /*a8b0*/  LDS.128 R48, [R0] ;  /* 0x0000000000307984 */ /* 0x000e220000000c00 */
[----:B------:R-:W-:Y:S06]  /*a8c0*/  BAR.SYNC.DEFER_BLOCKING 0x0 ;  /* 0x0000000000007b1d */ /* 0x000fec0000010000 */
[----:B------:R1:W-:Y:S02]  /*a8d0*/  STSM.16.M88.4 [R2], R4 ;  /* 0x0000000402007844 */ /* 0x0003e40000000200 */
[----:B------:R-:W-:Y:S01]  /*a8e0*/  BAR.SYNC.DEFER_BLOCKING 0x0 ;  /* 0x0000000000007b1d */ /* 0x000fe20000010000 */
[----:B-1----:R-:W-:-:S04]  /*a8f0*/  IMAD R4, R144, 0x80, R3 ;  /* 0x0000008090047824 */ /* 0x002fc800078e0203 */
[----:B------:R-:W-:-:S04]  /*a900*/  IMAD R3, R144, 0x80, R4 ;  /* 0x0000008090037824 */ /* 0x000fc800078e0204 */
[----:B------:R-:W-:Y:S02]  /*a910*/  IMAD R19, R144, 0x80, R3 ;  /* 0x0000008090137824 */ /* 0x000fe400078e0203 */
[----:B------:R-:W-:Y:S01]  /*a920*/  VIADD R144, R160, 0x2 ;  /* 0x00000002a0907836 */ /* 0x000fe20000000000 */
[----:B------:R-:W1:Y:S01]  /*a930*/  LDS.128 R20, [R0] ;  /* 0x0000000000147984 */ /* 0x000e620000000c00 */
[----:B------:R-:W-:Y:S06]  /*a940*/  BAR.SYNC.DEFER_BLOCKING 0x0 ;  /* 0x0000000000007b1d */ /* 0x000fec0000010000 */
[----:B------:R2:W-:Y:S02]  /*a950*/  STSM.16.M88.4 [R2], R12 ;  /* 0x0000000c02007844 */ /* 0x0005e40000000200 */
[----:B------:R-:W-:Y:S01]  /*a960*/  BAR.SYNC.DEFER_BLOCKING 0x0 ;  /* 0x0000000000007b1d */ /* 0x000fe20000010000 */
[----:B--2---:R-:W-:-:S02]  /*a970*/  LEA R12, P6, R4, UR8, 0x1 ;  /* 0x00000008040c7c11 */ /* 0x004fc4000f8c08ff */
[----:B------:R-:W-:Y:S02]  /*a980*/  PRMT R15, R60, 0x7632, R15 ;  /* 0x000076323c0f7816 */ /* 0x000fe4000000000f */
[----:B------:R-:W-:Y:S02]  /*a990*/  LEA.HI.X.SX32 R13, R4, UR9, 0x1, P6 ;  /* 0x00000009040d7c11 */ /* 0x000fe4000b0f0eff */
[----:B------:R-:W-:Y:S02]  /*a9a0*/  LEA R14, P4, R3, UR8, 0x1 ;  /* 0x00000008030e7c11 */ /* 0x000fe4000f8808ff */
[----:B------:R-:W-:Y:S01]  /*a9b0*/  LEA R18, P6, R19, UR8, 0x1 ;  /* 0x0000000813127c11 */ /* 0x000fe2000f8c08ff */
[----:B------:R-:W-:Y:S01]  /*a9c0*/  IMAD.WIDE R54, R145, 0x2, R12 ;  /* 0x0000000291367825 */ /* 0x000fe200078e020c */
[----:B------:R-:W2:Y:S02]  /*a9d0*/  LDS.128 R4, [R0] ;  /* 0x0000000000047984 */ /* 0x000ea40000000c00 */
[----:B------:R-:W-:Y:S01]  /*a9e0*/  LEA.HI.X.SX32 R19, R19, UR9, 0x1, P6 ;  /* 0x0000000913137c11 */ /* 0x000fe2000b0f0eff */
[----:B------:R-:W-:Y:S06]  /*a9f0*/  BAR.SYNC.DEFER_BLOCKING 0x0 ;  /* 0x0000000000007b1d */ /* 0x000fec0000010000 */
[----:B------:R3:W-:Y:S02]  /*aa00*/  STSM.16.M88.4 [R2], R8 ;  /* 0x0000000802007844 */ /* 0x0007e40000000200 */
[----:B------:R-:W-:Y:S01]  /*aa10*/  BAR.SYNC.DEFER_BLOCKING 0x0 ;  /* 0x0000000000007b1d */ /* 0x000fe20000010000 */
[----:B---3--:R-:W-:-:S04]  /*aa20*/  IMAD.WIDE R8, R145, 0x2, R18 ;  /* 0x0000000291087825 */ /* 0x008fc800078e0212 */
[----:B------:R-:W-:Y:S01]  /*aa30*/  IMAD.WIDE R10, R147, 0x2, R16 ;  /* 0x00000002930a7825 */ /* 0x000fe200078e0210 */
[----:B------:R3:W-:Y:S01]  /*aa40*/  @P3 STG.E.U16 desc[UR6][R52.64], R60 ;  /* 0x0000003c34003986 */ /* 0x0007e2000c101506 */
[----:B------:R-:W-:Y:S01]  /*aa50*/  ISETP.LT.AND P3, PT, R152, UR12, !P2 ;  /* 0x0000000c98007c0c */ /* 0x000fe2000d761270 */
[----:B------:R-:W-:Y:S02]  /*aa60*/  ULDC UR12, c[0x0][0x228] ;  /* 0x00008a00000c7ab9 */ /* 0x000fe40000000800 */
[----:B------:R4:W-:Y:S01]  /*aa70*/  @P5 STG.E.U16 desc[UR6][R54.64], R15 ;  /* 0x0000000f36005986 */ /* 0x0009e2000c101506 */
[----:B------:R-:W-:Y:S01]  /*aa80*/  ISETP.LT.AND P5, PT, R155, UR10, !P1 ;  /* 0x0000000a9b007c0c */ /* 0x000fe2000cfa1270 */
[----:B------:R-:W-:Y:S01]  /*aa90*/  ULDC UR10, c[0x0][0x228] ;  /* 0x00008a00000a7ab9 */ /* 0x000fe20000000800 */
[----:B---3--:R-:W-:Y:S01]  /*aaa0*/  IMAD.WIDE R52, R147, 0x2, R12 ;  /* 0x0000000293347825 */ /* 0x008fe200078e020c */
[----:B------:R-:W-:Y:S02]  /*aab0*/  PRMT R60, R92, 0x7632, R60 ;  /* 0x000076325c3c7816 */ /* 0x000fe4000000003c */
[----:B----4-:R-:W-:Y:S01]  /*aac0*/  LEA.HI.X.SX32 R15, R3, UR9, 0x1, P4 ;  /* 0x00000009030f7c11 */ /* 0x010fe2000a0f0eff */
[----:B------:R-:W-:Y:S01]  /*aad0*/  ULDC.64 UR8, c[0x0][0x228] ;  /* 0x00008a0000087ab9 */ /* 0x000fe20000000a00 */
[----:B------:R-:W-:Y:S01]  /*aae0*/  ISETP.LT.AND P4, PT, R153, UR14, !P2 ;  /* 0x0000000e99007c0c */ /* 0x000fe2000d781270 */
[----:B------:R-:W-:Y:S01]  /*aaf0*/  VIADD R55, R147, UR26 ;  /* 0x0000001a93377c36 */ /* 0x000fe20008000000 */
[----:B------:R-:W-:Y:S01]  /*ab00*/  ISETP.LT.AND P6, PT, R154, UR8, !P1 ;  /* 0x000000089a007c0c */ /* 0x000fe2000cfc1270 */
[----:B------:R-:W-:Y:S01]  /*ab10*/  IMAD.WIDE R2, R145, 0x2, R14 ;  /* 0x0000000291027825 */ /* 0x000fe200078e020e */
[----:B------:R-:W-:Y:S01]  /*ab20*/  PRMT R54, R88, 0x7632, R54 ;  /* 0x0000763258367816 */ /* 0x000fe20000000036 */
[----:B------:R-:W-:Y:S01]  /*ab30*/  ULDC UR8, c[0x0][0x228] ;  /* 0x00008a0000087ab9 */ /* 0x000fe20000000800 */
[----:B------:R-:W-:Y:S01]  /*ab40*/  ISETP.GE.AND P2, PT, R144, UR4, PT ;  /* 0x0000000490007c0c */ /* 0x000fe2000bf46270 */
[----:B------:R-:W-:Y:S01]  /*ab50*/  ULDC UR4, c[0x0][0x22c] ;  /* 0x00008b0000047ab9 */ /* 0x000fe20000000800 */
[----:B------:R-:W-:-:S05]  /*ab60*/  VIADD R145, R55, UR26 ;  /* 0x0000001a37917c36 */ /* 0x000fca0008000000 */
[----:B------:R3:W-:Y:S01]  /*ab70*/  @P4 STG.E.U16 desc[UR6][R2.64], R88 ;  /* 0x0000005802004986 */ /* 0x0007e2000c101506 */
[----:B------:R-:W-:-:S03]  /*ab80*/  ISETP.LT.AND P4, PT, R153, UR22, !P1 ;  /* 0x0000001699007c0c */ /* 0x000fc6000cf81270 */
[----:B------:R4:W-:Y:S01]  /*ab90*/  @P3 STG.E.U16 desc[UR6][R8.64], R54 ;  /* 0x0000003608003986 */ /* 0x0009e2000c101506 */
[----:B------:R-:W-:-:S03]  /*aba0*/  ISETP.LT.AND P3, PT, R152, UR20, !P1 ;  /* 0x0000001498007c0c */ /* 0x000fc6000cf61270 */
[----:B------:R5:W-:Y:S01]  /*abb0*/  @P5 STG.E.U16 desc[UR6][R10.64], R92 ;  /* 0x0000005c0a005986 */ /* 0x000be2000c101506 */
[----:B------:R-:W-:Y:S01]  /*abc0*/  ISETP.LT.AND P5, PT, R155, UR18, !P2 ;  /* 0x000000129b007c0c */ /* 0x000fe2000d7a1270 */
[C---:B---3--:R-:W-:Y:S02]  /*abd0*/  IMAD.WIDE R2, R147.reuse, 0x2, R14 ;  /* 0x0000000293027825 */ /* 0x048fe400078e020e */
[----:B------:R3:W-:Y:S01]  /*abe0*/  @P6 STG.E.U16 desc[UR6][R52.64], R60 ;  /* 0x0000003c34006986 */ /* 0x0007e2000c101506 */
[----:B------:R-:W-:Y:S01]  /*abf0*/  ISETP.LT.AND P6, PT, R154, UR16, !P2 ;  /* 0x000000109a007c0c */ /* 0x000fe2000d7c1270 */
[----:B----4-:R-:W-:Y:S01]  /*ac00*/  IMAD.WIDE R8, R147, 0x2, R18 ;  /* 0x0000000293087825 */ /* 0x010fe200078e0212 */
[----:B------:R-:W-:Y:S01]  /*ac10*/  PRMT R54, R64, 0x7632, R54 ;  /* 0x0000763240367816 */ /* 0x000fe20000000036 */
[----:B------:R4:W-:Y:S01]  /*ac20*/  @P4 STG.E.U16 desc[UR6][R2.64], R64 ;  /* 0x0000004002004986 */ /* 0x0009e2000c101506 */
[----:B------:R-:W-:Y:S01]  /*ac30*/  ISETP.LT.AND P4, PT, R152, UR24, !P2 ;  /* 0x0000001898007c0c */ /* 0x000fe2000d781270 */
[----:B------:R-:W-:Y:S01]  /*ac40*/  VIADD R88, R160, 0x3 ;  /* 0x00000003a0587836 */ /* 0x000fe20000000000 */
[----:B------:R-:W-:Y:S01]  /*ac50*/  ULDC.64 UR24, c[0x0][0x228] ;  /* 0x00008a0000187ab9 */ /* 0x000fe20000000a00 */
[----:B------:R0:W-:Y:S01]  /*ac60*/  @P3 STG.E.U16 desc[UR6][R8.64], R54 ;  /* 0x0000003608003986 */ /* 0x0001e2000c101506 */
[----:B-----5:R-:W-:Y:S01]  /*ac70*/  IMAD.WIDE R10, R55, 0x2, R16 ;  /* 0x00000002370a7825 */ /* 0x020fe200078e0210 */
[----:B------:R-:W-:-:S02]  /*ac80*/  ISETP.LT.AND P3, PT, R153, UR24, !P2 ;  /* 0x0000001899007c0c */ /* 0x000fc4000d761270 */
[----:B---3--:R-:W-:Y:S01]  /*ac90*/  PRMT R60, R61, 0x7632, R60 ;  /* 0x000076323d3c7816 */ /* 0x008fe2000000003c */
[C---:B------:R-:W-:Y:S01]  /*aca0*/  IMAD.WIDE R52, R55.reuse, 0x2, R12 ;  /* 0x0000000237347825 */ /* 0x040fe200078e020c */
[----:B------:R-:W-:Y:S01]  /*acb0*/  ISETP.GE.AND P1, PT, R88, UR4, PT ;  /* 0x0000000458007c0c */ /* 0x000fe2000bf26270 */
[----:B------:R3:W-:Y:S01]  /*acc0*/  @P5 STG.E.U16 desc[UR6][R10.64], R61 ;  /* 0x0000003d0a005986 */ /* 0x0007e2000c101506 */
[----:B------:R-:W-:Y:S01]  /*acd0*/  ULDC UR4, c[0x0][0x228] ;  /* 0x00008a0000047ab9 */ /* 0x000fe20000000800 */
[----:B----4-:R-:W-:Y:S01]  /*ace0*/  IMAD.WIDE R2, R55, 0x2, R14 ;  /* 0x0000000237027825 */ /* 0x010fe200078e020e */
[----:B------:R-:W-:Y:S01]  /*acf0*/  ISETP.LT.AND P5, PT, R155, UR28, !P1 ;  /* 0x0000001c9b007c0c */ /* 0x000fe2000cfa1270 */
[----:B------:R4:W-:Y:S01]  /*ad00*/  @P6 STG.E.U16 desc[UR6][R52.64], R60 ;  /* 0x0000003c34006986 */ /* 0x0009e2000c101506 */
[----:B------:R-:W-:Y:S01]  /*ad10*/  ISETP.LT.AND P6, PT, R154, UR4, !P1 ;  /* 0x000000049a007c0c */ /* 0x000fe2000cfc1270 */
[----:B0-----:R-:W-:Y:S01]  /*ad20*/  VIADD R54, R160, 0x4 ;  /* 0x00000004a0367836 */ /* 0x001fe20000000000 */
[----:B------:R-:W-:Y:S01]  /*ad30*/  ULDC UR4, c[0x0][0x22c] ;  /* 0x00008b0000047ab9 */ /* 0x000fe20000000800 */
[----:B------:R-:W-:Y:S01]  /*ad40*/  IMAD.WIDE R8, R55, 0x2, R18 ;  /* 0x0000000237087825 */ /* 0x000fe200078e0212 */
[----:B------:R0:W-:Y:S01]  /*ad50*/  @P3 STG.E.U16 desc[UR6][R2.64], R89 ;  /* 0x0000005902003986 */ /* 0x0001e2000c101506 */
[----:B------:R-:W-:Y:S01]  /*ad60*/  ISETP.LT.AND P3, PT, R152, UR8, !P1 ;  /* 0x0000000898007c0c */ /* 0x000fe2000cf61270 */
[----:B------:R-:W-:Y:S01]  /*ad70*/  ULDC UR8, c[0x0][0x228] ;  /* 0x00008a0000087ab9 */ /* 0x000fe20000000800 */
[----:B------:R-:W-:Y:S01]  /*ad80*/  ISETP.GE.AND P2, PT, R54, UR4, PT ;  /* 0x0000000436007c0c */ /* 0x000fe2000bf46270 */
[----:B------:R-:W-:Y:S01]  /*ad90*/  ULDC UR4, c[0x0][0x228] ;  /* 0x00008a0000047ab9 */ /* 0x000fe20000000800 */
[----:B---3--:R-:W-:Y:S01]  /*ada0*/  IMAD.WIDE R10, R145, 0x2, R16 ;  /* 0x00000002910a7825 */ /* 0x008fe200078e0210 */
[----:B------:R-:W-:-:S02]  /*adb0*/  PRMT R61, R93, 0x7632, R61 ;  /* 0x000076325d3d7816 */ /* 0x000fc4000000003d */
[----:B----4-:R-:W-:Y:S01]  /*adc0*/  PRMT R60, R89, 0x7632, R60 ;  /* 0x00007632593c7816 */ /* 0x010fe2000000003c */
[----:B------:R-:W-:Y:S01]  /*add0*/  IMAD.WIDE R52, R145, 0x2, R12 ;  /* 0x0000000291347825 */ /* 0x000fe200078e020c */
[----:B------:R-:W-:-:S03]  /*ade0*/  PRMT R54, R65, 0x7632, R54 ;  /* 0x0000763241367816 */ /* 0x000fc60000000036 */
[----:B------:R3:W-:Y:S01]  /*adf0*/  @P4 STG.E.U16 desc[UR6][R8.64], R60 ;  /* 0x0000003c08004986 */ /* 0x0007e2000c101506 */
[----:B------:R-:W-:Y:S01]  /*ae00*/  ISETP.LT.AND P4, PT, R153, UR4, !P1 ;  /* 0x0000000499007c0c */ /* 0x000fe2000cf81270 */
[----:B0-----:R-:W-:Y:S01]  /*ae10*/  IMAD.WIDE R2, R145, 0x2, R14 ;  /* 0x0000000291027825 */ /* 0x001fe200078e020e */
[----:B------:R-:W-:Y:S01]  /*ae20*/  ULDC UR4, c[0x0][0x22c] ;  /* 0x00008b0000047ab9 */ /* 0x000fe20000000800 */
[----:B------:R0:W-:Y:S01]  /*ae30*/  @P5 STG.E.U16 desc[UR6][R10.64], R93 ;  /* 0x0000005d0a005986 */ /* 0x0001e2000c101506 */
[----:B------:R-:W-:Y:S01]  /*ae40*/  ISETP.LT.AND P5, PT, R155, UR10, !P2 ;  /* 0x0000000a9b007c0c */ /* 0x000fe2000d7a1270 */
[C---:B------:R-:W-:Y:S01]  /*ae50*/  VIADD R55, R145.reuse, UR26 ;  /* 0x0000001a91377c36 */ /* 0x040fe20008000000 */
[----:B------:R-:W-:Y:S01]  /*ae60*/  ULDC UR10, c[0x0][0x228] ;  /* 0x00008a00000a7ab9 */ /* 0x000fe20000000800 */
[----:B------:R4:W-:Y:S01]  /*ae70*/  @P6 STG.E.U16 desc[UR6][R52.64], R61 ;  /* 0x0000003d34006986 */ /* 0x0009e2000c101506 */
[----:B------:R-:W-:Y:S01]  /*ae80*/  ISETP.LT.AND P6, PT, R154, UR12, !P2 ;  /* 0x0000000c9a007c0c */ /* 0x000fe2000d7c1270 */
[----:B------:R-:W-:Y:S01]  /*ae90*/  ULDC UR12, c[0x0][0x228] ;  /* 0x00008a00000c7ab9 */ /* 0x000fe20000000800 */
[----:B---3--:R-:W-:Y:S01]  /*aea0*/  IMAD.WIDE R8, R145, 0x2, R18 ;  /* 0x0000000291087825 */ /* 0x008fe200078e0212 */
[----:B------:R-:W-:-:S02]  /*aeb0*/  PRMT R60, R62, 0x7632, R60 ;  /* 0x000076323e3c7816 */ /* 0x000fc4000000003c */
[----:B------:R3:W-:Y:S01]  /*aec0*/  @P4 STG.E.U16 desc[UR6][R2.64], R65 ;  /* 0x0000004102004986 */ /* 0x0007e2000c101506 */
[----:B0-----:R-:W-:-:S03]  /*aed0*/  IMAD.WIDE R10, R55, 0x2, R16 ;  /* 0x00000002370a7825 */ /* 0x001fc600078e0210 */
[----:B------:R0:W-:Y:S01]  /*aee0*/  @P3 STG.E.U16 desc[UR6][R8.64], R54 ;  /* 0x0000003608003986 */ /* 0x0001e2000c101506 */
[----:B------:R-:W-:Y:S01]  /*aef0*/  ISETP.LT.AND P3, PT, R152, UR8, !P2 ;  /* 0x0000000898007c0c */ /* 0x000fe2000d761270 */
[----:B----4-:R-:W-:Y:S01]  /*af00*/  VIADD R61, R160, 0x5 ;  /* 0x00000005a03d7836 */ /* 0x010fe20000000000 */
[----:B------:R-:W-:Y:S01]  /*af10*/  ULDC UR8, c[0x0][0x228] ;  /* 0x00008a0000087ab9 */ /* 0x000fe20000000800 */
[----:B------:R-:W-:Y:S01]  /*af20*/  IMAD.WIDE R52, R55, 0x2, R12 ;  /* 0x0000000237347825 */ /* 0x000fe200078e020c */
[----:B------:R4:W-:Y:S02]  /*af30*/  @P5 STG.E.U16 desc[UR6][R10.64], R62 ;  /* 0x0000003e0a005986 */ /* 0x0009e4000c101506 */
[----:B------:R-:W-:Y:S01]  /*af40*/  ISETP.GE.AND P1, PT, R61, UR4, PT ;  /* 0x000000043d007c0c */ /* 0x000fe2000bf26270 */
[----:B------:R-:W-:Y:S01]  /*af50*/  ULDC UR4, c[0x0][0x228] ;  /* 0x00008a0000047ab9 */ /* 0x000fe20000000800 */
[----:B------:R5:W-:Y:S01]  /*af60*/  @P6 STG.E.U16 desc[UR6][R52.64], R60 ;  /* 0x0000003c34006986 */ /* 0x000be2000c101506 */
[----:B------:R-:W-:Y:S01]  /*af70*/  ISETP.LT.AND P4, PT, R153, UR4, !P2 ;  /* 0x0000000499007c0c */ /* 0x000fe2000d781270 */
[----:B---3--:R-:W-:Y:S01]  /*af80*/  IMAD.WIDE R2, R55, 0x2, R14 ;  /* 0x0000000237027825 */ /* 0x008fe200078e020e */
[----:B------:R-:W-:Y:S01]  /*af90*/  ISETP.LT.AND P5, PT, R155, UR10, !P1 ;  /* 0x0000000a9b007c0c */ /* 0x000fe2000cfa1270 */
[----:B------:R-:W-:Y:S01]  /*afa0*/  ULDC UR4, c[0x0][0x22c] ;  /* 0x00008b0000047ab9 */ /* 0x000fe20000000800 */
[----:B------:R-:W-:Y:S01]  /*afb0*/  ISETP.LT.AND P6, PT, R154, UR12, !P1 ;  /* 0x0000000c9a007c0c */ /* 0x000fe2000cfc1270 */
[C---:B------:R-:W-:Y:S01]  /*afc0*/  VIADD R61, R55.reuse, UR26 ;  /* 0x0000001a373d7c36 */ /* 0x040fe20008000000 */
[----:B0-----:R-:W-:Y:S01]  /*afd0*/  PRMT R54, R90, 0x7632, R54 ;  /* 0x000076325a367816 */ /* 0x001fe20000000036 */
[----:B----4-:R-:W-:Y:S01]  /*afe0*/  VIADD R62, R160, 0x6 ;  /* 0x00000006a03e7836 */ /* 0x010fe20000000000 */
[----:B------:R-:W-:Y:S01]  /*aff0*/  ULDC UR10, c[0x0][0x228] ;  /* 0x00008a00000a7ab9 */ /* 0x000fe20000000800 */
[----:B------:R-:W-:Y:S01]  /*b000*/  IMAD.WIDE R8, R55, 0x2, R18 ;  /* 0x0000000237087825 */ /* 0x000fe200078e0212 */
[----:B------:R-:W-:Y:S01]  /*b010*/  ULDC UR12, c[0x0][0x228] ;  /* 0x00008a00000c7ab9 */ /* 0x000fe20000000800 */
[----:B-----5:R-:W-:-:S02]  /*b020*/  PRMT R60, R94, 0x7632, R60 ;  /* 0x000076325e3c7816 */ /* 0x020fc4000000003c */
[----:B------:R-:W-:Y:S01]  /*b030*/  ISETP.GE.AND P2, PT, R62, UR4, PT ;  /* 0x000000043e007c0c */ /* 0x000fe2000bf46270 */
[----:B------:R-:W-:Y:S01]  /*b040*/  ULDC UR4, c[0x0][0x228] ;  /* 0x00008a0000047ab9 */ /* 0x000fe20000000800 */
[----:B------:R-:W-:Y:S01]  /*b050*/  IMAD.WIDE R10, R61, 0x2, R16 ;  /* 0x000000023d0a7825 */ /* 0x000fe200078e0210 */
[----:B------:R0:W-:Y:S01]  /*b060*/  @P4 STG.E.U16 desc[UR6][R2.64], R90 ;  /* 0x0000005a02004986 */ /* 0x0001e2000c101506 */
[----:B------:R-:W-:Y:S01]  /*b070*/  ISETP.LT.AND P4, PT, R153, UR4, !P1 ;  /* 0x0000000499007c0c */ /* 0x000fe2000cf81270 */
[----:B------:R-:W-:Y:S01]  /*b080*/  ULDC UR4, c[0x0][0x22c] ;  /* 0x00008b0000047ab9 */ /* 0x000fe20000000800 */
[----:B------:R-:W-:Y:S01]  /*b090*/  IMAD.WIDE R52, R61, 0x2, R12 ;  /* 0x000000023d347825 */ /* 0x000fe200078e020c */
[----:B------:R3:W-:Y:S01]  /*b0a0*/  @P3 STG.E.U16 desc[UR6][R8.64], R54 ;  /* 0x0000003608003986 */ /* 0x0007e2000c101506 */
[----:B------:R-:W-:Y:S01]  /*b0b0*/  ISETP.LT.AND P3, PT, R152, UR8, !P1 ;  /* 0x0000000898007c0c */ /* 0x000fe2000cf61270 */
[----:B------:R-:W-:Y:S01]  /*b0c0*/  ULDC UR8, c[0x0][0x228] ;  /* 0x00008a0000087ab9 */ /* 0x000fe20000000800 */
[----:B------:R-:W-:Y:S01]  /*b0d0*/  VIADD R62, R160, 0x7 ;  /* 0x00000007a03e7836 */ /* 0x000fe20000000000 */
[----:B------:R4:W-:Y:S01]  /*b0e0*/  @P5 STG.E.U16 desc[UR6][R10.64], R94 ;  /* 0x0000005e0a005986 */ /* 0x0009e2000c101506 */
[----:B------:R-:W-:Y:S01]  /*b0f0*/  ISETP.LT.AND P5, PT, R155, UR10, !P2 ;  /* 0x0000000a9b007c0c */ /* 0x000fe2000d7a1270 */
[C---:B------:R-:W-:Y:S01]  /*b100*/  VIADD R55, R61.reuse, UR26 ;  /* 0x0000001a3d377c36 */ /* 0x040fe20008000000 */
[----:B------:R-:W-:Y:S01]  /*b110*/  ULDC UR10, c[0x0][0x228] ;  /* 0x00008a00000a7ab9 */ /* 0x000fe20000000800 */
[----:B------:R5:W-:Y:S01]  /*b120*/  @P6 STG.E.U16 desc[UR6][R52.64], R60 ;  /* 0x0000003c34006986 */ /* 0x000be2000c101506 */
[----:B------:R-:W-:Y:S01]  /*b130*/  ISETP.LT.AND P6, PT, R154, UR12, !P2 ;  /* 0x0000000c9a007c0c */ /* 0x000fe2000d7c1270 */
[C---:B0-----:R-:W-:Y:S01]  /*b140*/  IMAD.WIDE R2, R61.reuse, 0x2, R14 ;  /* 0x000000023d027825 */ /* 0x041fe200078e020e */
[----:B------:R-:W-:Y:S01]  /*b150*/  ISETP.GE.AND P1, PT, R62, UR4, PT ;  /* 0x000000043e007c0c */ /* 0x000fe2000bf26270 */
[----:B------:R-:W-:Y:S01]  /*b160*/  ULDC UR4, c[0x0][0x228] ;  /* 0x00008a0000047ab9 */ /* 0x000fe20000000800 */
[----:B---3--:R-:W-:Y:S01]  /*b170*/  PRMT R54, R66, 0x7632, R54 ;  /* 0x0000763242367816 */ /* 0x008fe20000000036 */
[----:B------:R-:W-:Y:S01]  /*b180*/  IMAD.WIDE R8, R61, 0x2, R18 ;  /* 0x000000023d087825 */ /* 0x000fe200078e0212 */
[----:B------:R0:W-:Y:S01]  /*b190*/  @P4 STG.E.U16 desc[UR6][R2.64], R66 ;  /* 0x0000004202004986 */ /* 0x0001e2000c101506 */
[----:B------:R-:W-:Y:S01]  /*b1a0*/  ISETP.LT.AND P4, PT, R153, UR4, !P2 ;  /* 0x0000000499007c0c */ /* 0x000fe2000d781270 */
[----:B------:R-:W-:Y:S01]  /*b1b0*/  ULDC UR12, c[0x0][0x228] ;  /* 0x00008a00000c7ab9 */ /* 0x000fe20000000800 */
[----:B----4-:R-:W-:Y:S01]  /*b1c0*/  IMAD.WIDE R10, R55, 0x2, R16 ;  /* 0x00000002370a7825 */ /* 0x010fe200078e0210 */
[----:B------:R3:W-:Y:S01]  /*b1d0*/  @P3 STG.E.U16 desc[UR6][R8.64], R54 ;  /* 0x0000003608003986 */ /* 0x0007e2000c101506 */
[----:B-----5:R-:W-:Y:S01]  /*b1e0*/  PRMT R60, R63, 0x7632, R60 ;  /* 0x000076323f3c7816 */ /* 0x020fe2000000003c */
[----:B------:R-:W-:Y:S01]  /*b1f0*/  ULDC UR4, c[0x0][0x22c] ;  /* 0x00008b0000047ab9 */ /* 0x000fe20000000800 */
[----:B------:R-:W-:Y:S01]  /*b200*/  IMAD.WIDE R52, R55, 0x2, R12 ;  /* 0x0000000237347825 */ /* 0x000fe200078e020c */
[----:B------:R-:W-:Y:S01]  /*b210*/  ISETP.LT.AND P3, PT, R152, UR8, !P2 ;  /* 0x0000000898007c0c */ /* 0x000fe2000d761270 */
[----:B------:R4:W-:Y:S01]  /*b220*/  @P5 STG.E.U16 desc[UR6][R10.64], R63 ;  /* 0x0000003f0a005986 */ /* 0x0009e2000c101506 */
[----:B------:R-:W-:Y:S01]  /*b230*/  ISETP.LT.AND P5, PT, R155, UR10, !P1 ;  /* 0x0000000a9b007c0c */ /* 0x000fe2000cfa1270 */
[----:B------:R-:W-:Y:S01]  /*b240*/  VIADD R62, R160, 0x8 ;  /* 0x00000008a03e7836 */ /* 0x000fe20000000000 */
[----:B------:R-:W-:Y:S01]  /*b250*/  ULDC UR8, c[0x0][0x228] ;  /* 0x00008a0000087ab9 */ /* 0x000fe20000000800 */
[----:B------:R5:W-:Y:S01]  /*b260*/  @P6 STG.E.U16 desc[UR6][R52.64], R60 ;  /* 0x0000003c34006986 */ /* 0x000be2000c101506 */
[----:B------:R-:W-:Y:S01]  /*b270*/  ISETP.LT.AND P6, PT, R154, UR12, !P1 ;  /* 0x0000000c9a007c0c */ /* 0x000fe2000cfc1270 */
[----:B0-----:R-:W-:Y:S01]  /*b280*/  IMAD.WIDE R2, R55, 0x2, R14 ;  /* 0x0000000237027825 */ /* 0x001fe200078e020e */
[----:B---3--:R-:W-:Y:S01]  /*b290*/  PRMT R54, R91, 0x7632, R54 ;  /* 0x000076325b367816 */ /* 0x008fe20000000036 */
[----:B------:R-:W-:Y:S01]  /*b2a0*/  ULDC UR10, c[0x0][0x228] ;  /* 0x00008a00000a7ab9 */ /* 0x000fe20000000800 */
[----:B------:R-:W-:Y:S01]  /*b2b0*/  ISETP.GE.AND P2, PT, R62, UR4, PT ;  /* 0x000000043e007c0c */ /* 0x000fe2000bf46270 */
[C---:B------:R-:W-:Y:S01]  /*b2c0*/  VIADD R61, R55.reuse, UR26 ;  /* 0x0000001a373d7c36 */ /* 0x040fe20008000000 */
[----:B------:R-:W-:Y:S01]  /*b2d0*/  ULDC UR4, c[0x0][0x228] ;  /* 0x00008a0000047ab9 */ /* 0x000fe20000000800 */
[----:B------:R-:W-:Y:S01]  /*b2e0*/  IMAD.WIDE R8, R55, 0x2, R18 ;  /* 0x0000000237087825 */ /* 0x000fe200078e0212 */
[----:B------:R0:W-:Y:S01]  /*b2f0*/  @P4 STG.E.U16 desc[UR6][R2.64], R91 ;  /* 0x0000005b02004986 */ /* 0x0001e2000c101506 */
[----:B------:R-:W-:Y:S01]  /*b300*/  ISETP.LT.AND P4, PT, R153, UR4, !P1 ;  /* 0x0000000499007c0c */ /* 0x000fe2000cf81270 */
[----:B------:R-:W-:Y:S01]  /*b310*/  ULDC UR12, c[0x0][0x228] ;  /* 0x00008a00000c7ab9 */ /* 0x000fe20000000800 */
[----:B----4-:R-:W-:Y:S01]  /*b320*/  IMAD.WIDE R10, R61, 0x2, R16 ;  /* 0x000000023d0a7825 */ /* 0x010fe200078e0210 */
[----:B-----5:R-:W-:Y:S01]  /*b330*/  PRMT R60, R95, 0x7632, R60 ;  /* 0x000076325f3c7816 */ /* 0x020fe2000000003c */
[----:B------:R3:W-:Y:S01]  /*b340*/  @P3 STG.E.U16 desc[UR6][R8.64], R54 ;  /* 0x0000003608003986 */ /* 0x0007e2000c101506 */
[----:B------:R-:W-:Y:S01]  /*b350*/  ISETP.LT.AND P3, PT, R152, UR8, !P1 ;  /* 0x0000000898007c0c */ /* 0x000fe2000cf61270 */
[----:B------:R-:W-:Y:S01]  /*b360*/  IMAD.WIDE R52, R61, 0x2, R12 ;  /* 0x000000023d347825 */ /* 0x000fe200078e020c */
[----:B------:R-:W-:Y:S01]  /*b370*/  ULDC UR4, c[0x0][0x22c] ;  /* 0x00008b0000047ab9 */ /* 0x000fe20000000800 */
[----:B------:R4:W-:Y:S01]  /*b380*/  @P5 STG.E.U16 desc[UR6][R10.64], R95 ;  /* 0x0000005f0a005986 */ /* 0x0009e2000c101506 */
[----:B------:R-:W-:Y:S01]  /*b390*/  ISETP.LT.AND P5, PT, R155, UR10, !P2 ;  /* 0x0000000a9b007c0c */ /* 0x000fe2000d7a1270 */
[----:B------:R-:W-:Y:S01]  /*b3a0*/  VIADD R62, R160, 0x9 ;  /* 0x00000009a03e7836 */ /* 0x000fe20000000000 */
[----:B------:R-:W-:Y:S01]  /*b3b0*/  ULDC UR8, c[0x0][0x228] ;  /* 0x00008a0000087ab9 */ /* 0x000fe20000000800 */
[----:B------:R5:W-:Y:S01]  /*b3c0*/  @P6 STG.E.U16 desc[UR6][R52.64], R60 ;  /* 0x0000003c34006986 */ /* 0x000be2000c101506 */
[----:B------:R-:W-:Y:S01]  /*b3d0*/  ISETP.LT.AND P6, PT, R154, UR12, !P2 ;  /* 0x0000000c9a007c0c */ /* 0x000fe2000d7c1270 */
[----:B0-----:R-:W-:Y:S01]  /*b3e0*/  IMAD.WIDE R2, R61, 0x2, R14 ;  /* 0x000000023d027825 */ /* 0x001fe200078e020e */
[----:B------:R-:W-:Y:S01]  /*b3f0*/  ISETP.GE.AND P1, PT, R62, UR4, PT ;  /* 0x000000043e007c0c */ /* 0x000fe2000bf26270 */
[----:B------:R-:W-:Y:S01]  /*b400*/  ULDC UR4, c[0x0][0x228] ;  /* 0x00008a0000047ab9 */ /* 0x000fe20000000800 */
[----:B---3--:R-:W-:Y:S01]  /*b410*/  PRMT R54, R67, 0x7632, R54 ;  /* 0x0000763243367816 */ /* 0x008fe20000000036 */
[C---:B------:R-:W-:Y:S01]  /*b420*/  VIADD R55, R61.reuse, UR26 ;  /* 0x0000001a3d377c36 */ /* 0x040fe20008000000 */
[----:B------:R0:W-:Y:S01]  /*b430*/  @P4 STG.E.U16 desc[UR6][R2.64], R67 ;  /* 0x0000004302004986 */ /* 0x0001e2000c101506 */
[----:B------:R-:W-:Y:S01]  /*b440*/  IMAD.WIDE R8, R61, 0x2, R18 ;  /* 0x000000023d087825 */ /* 0x000fe200078e0212 */
[----:B------:R-:W-:Y:S01]  /*b450*/  ISETP.LT.AND P4, PT, R153, UR4, !P2 ;  /* 0x0000000499007c0c */ /* 0x000fe2000d781270 */
[----:B------:R-:W-:Y:S01]  /*b460*/  ULDC UR10, c[0x0][0x228] ;  /* 0x00008a00000a7ab9 */ /* 0x000fe20000000800 */
[----:B------:R-:W-:Y:S01]  /*b470*/  ULDC UR12, c[0x0][0x228] ;  /* 0x00008a00000c7ab9 */ /* 0x000fe20000000800 */
[C---:B----4-:R-:W-:Y:S01]  /*b480*/  IMAD.WIDE R10, R55.reuse, 0x2, R16 ;  /* 0x00000002370a7825 */ /* 0x050fe200078e0210 */
[----:B-----5:R-:W-:Y:S01]  /*b490*/  PRMT R60, R56, 0x7632, R60 ;  /* 0x00007632383c7816 */ /* 0x020fe2000000003c */
[----:B------:R3:W-:Y:S01]  /*b4a0*/  @P3 STG.E.U16 desc[UR6][R8.64], R54 ;  /* 0x0000003608003986 */ /* 0x0007e2000c101506 */
[----:B------:R-:W-:Y:S01]  /*b4b0*/  ISETP.LT.AND P3, PT, R152, UR8, !P2 ;  /* 0x0000000898007c0c */ /* 0x000fe2000d761270 */
[----:B------:R-:W-:Y:S01]  /*b4c0*/  IMAD.WIDE R52, R55, 0x2, R12 ;  /* 0x0000000237347825 */ /* 0x000fe200078e020c */
[----:B------:R-:W-:Y:S01]  /*b4d0*/  ULDC UR4, c[0x0][0x22c] ;  /* 0x00008b0000047ab9 */ /* 0x000fe20000000800 */
[----:B------:R4:W-:Y:S01]  /*b4e0*/  @P5 STG.E.U16 desc[UR6][R10.64], R56 ;  /* 0x000000380a005986 */ /* 0x0009e2000c101506 */
[----:B------:R-:W-:Y:S01]  /*b4f0*/  ISETP.LT.AND P5, PT, R155, UR10, !P1 ;  /* 0x0000000a9b007c0c */ /* 0x000fe2000cfa1270 */
[C---:B0-----:R-:W-:Y:S01]  /*b500*/  IMAD.WIDE R2, R55.reuse, 0x2, R14 ;  /* 0x0000000237027825 */ /* 0x041fe200078e020e */
[----:B------:R-:W-:Y:S01]  /*b510*/  ULDC UR8, c[0x0][0x228] ;  /* 0x00008a0000087ab9 */ /* 0x000fe20000000800 */
[----:B------:R0:W-:Y:S01]  /*b520*/  @P6 STG.E.U16 desc[UR6][R52.64], R60 ;  /* 0x0000003c34006986 */ /* 0x0001e2000c101506 */
[----:B------:R-:W-:Y:S01]  /*b530*/  ISETP.LT.AND P6, PT, R154, UR12, !P1 ;  /* 0x0000000c9a007c0c */ /* 0x000fe2000cfc1270 */
[C---:B------:R-:W-:Y:S01]  /*b540*/  VIADD R61, R55.reuse, UR26 ;  /* 0x0000001a373d7c36 */ /* 0x040fe20008000000 */
[----:B------:R-:W-:Y:S01]  /*b550*/  ULDC UR10, c[0x0][0x228] ;  /* 0x00008a00000a7ab9 */ /* 0x000fe20000000800 */
[----:B---3--:R-:W-:Y:S01]  /*b560*/  IMAD.WIDE R8, R55, 0x2, R18 ;  /* 0x0000000237087825 */ /* 0x008fe200078e0212 */
[----:B------:R-:W-:Y:S01]  /*b570*/  PRMT R54, R32, 0x7632, R54 ;  /* 0x0000763220367816 */ /* 0x000fe20000000036 */
[----:B------:R3:W-:Y:S01]  /*b580*/  @P4 STG.E.U16 desc[UR6][R2.64], R32 ;  /* 0x0000002002004986 */ /* 0x0007e2000c101506 */
[----:B------:R-:W-:Y:S01]  /*b590*/  ULDC UR12, c[0x0][0x228] ;  /* 0x00008a00000c7ab9 */ /* 0x000fe20000000800 */
[C---:B----4-:R-:W-:Y:S01]  /*b5a0*/  IMAD.WIDE R10, R61.reuse, 0x2, R16 ;  /* 0x000000023d0a7825 */ /* 0x050fe200078e0210 */
[----:B------:R-:W-:Y:S01]  /*b5b0*/  PRMT R56, R28, 0x7632, R56 ;  /* 0x000076321c387816 */ /* 0x000fe20000000038 */
[----:B------:R4:W-:Y:S01]  /*b5c0*/  @P3 STG.E.U16 desc[UR6][R8.64], R54 ;  /* 0x0000003608003986 */ /* 0x0009e2000c101506 */
[----:B------:R-:W-:Y:S01]  /*b5d0*/  ISETP.LT.AND P3, PT, R152, UR8, !P1 ;  /* 0x0000000898007c0c */ /* 0x000fe2000cf61270 */
[----:B0-----:R-:W-:Y:S01]  /*b5e0*/  VIADD R60, R160, 0xa ;  /* 0x0000000aa03c7836 */ /* 0x001fe20000000000 */
        /* <DEDUP_REMOVED lines=11> */
[----:B----4-:R-:W-:Y:S01]  /*b6a0*/  VIADD R54, R160, 0xb ;  /* 0x0000000ba0367836 */ /* 0x010fe20000000000 */
[----:B------:R-:W-:Y:S01]  /*b6b0*/  PRMT R32, R57, 0x7632, R32 ;  /* 0x0000763239207816 */ /* 0x000fe20000000020 */
[C---:B------:R-:W-:Y:S01]  /*b6c0*/  VIADD R55, R61.reuse, UR26 ;  /* 0x0000001a3d377c36 */ /* 0x040fe20008000000 */
[----:B0-----:R-:W-:Y:S01]  /*b6d0*/  PRMT R28, R24, 0x7632, R28 ;  /* 0x00007632181c7816 */ /* 0x001fe2000000001c */
[----:B------:R-:W-:Y:S01]  /*b6e0*/  IMAD.WIDE R8, R61, 0x2, R18 ;  /* 0x000000023d087825 */ /* 0x000fe200078e0212 */
[----:B------:R-:W-:Y:S01]  /*b6f0*/  ISETP.GE.AND P1, PT, R54, UR4, PT ;  /* 0x0000000436007c0c */ /* 0x000fe2000bf26270 */
[----:B------:R-:W-:Y:S01]  /*b700*/  ULDC UR4, c[0x0][0x228] ;  /* 0x00008a0000047ab9 */ /* 0x000fe20000000800 */
[----:B------:R-:W-:Y:S01]  /*b710*/  ULDC UR10, c[0x0][0x228] ;  /* 0x00008a00000a7ab9 */ /* 0x000fe20000000800 */
[----:B------:R-:W-:Y:S01]  /*b720*/  IMAD.WIDE R10, R55, 0x2, R16 ;  /* 0x00000002370a7825 */ /* 0x000fe200078e0210 */
[----:B------:R0:W-:Y:S01]  /*b730*/  @P4 STG.E.U16 desc[UR6][R2.64], R24 ;  /* 0x0000001802004986 */ /* 0x0001e2000c101506 */
[----:B------:R-:W-:Y:S01]  /*b740*/  ISETP.LT.AND P4, PT, R153, UR4, !P2 ;  /* 0x0000000499007c0c */ /* 0x000fe2000d781270 */
[----:B------:R-:W-:Y:S01]  /*b750*/  ULDC UR12, c[0x0][0x228] ;  /* 0x00008a00000c7ab9 */ /* 0x000fe20000000800 */
[C---:B-----5:R-:W-:Y:S01]  /*b760*/  IMAD.WIDE R52, R55.reuse, 0x2, R12 ;  /* 0x0000000237347825 */ /* 0x060fe200078e020c */
[----:B------:R3:W-:Y:S01]  /*b770*/  @P3 STG.E.U16 desc[UR6][R8.64], R28 ;  /* 0x0000001c08003986 */ /* 0x0007e2000c101506 */
[----:B------:R-:W-:Y:S01]  /*b780*/  ISETP.LT.AND P3, PT, R152, UR8, !P2 ;  /* 0x0000000898007c0c */ /* 0x000fe2000d761270 */
[----:B------:R-:W-:Y:S01]  /*b790*/  ULDC UR4, c[0x0][0x22c] ;  /* 0x00008b0000047ab9 */ /* 0x000fe20000000800 */
[----:B------:R-:W-:Y:S01]  /*b7a0*/  VIADD R61, R55, UR26 ;  /* 0x0000001a373d7c36 */ /* 0x000fe20008000000 */
[----:B------:R4:W-:Y:S01]  /*b7b0*/  @P5 STG.E.U16 desc[UR6][R10.64], R57 ;  /* 0x000000390a005986 */ /* 0x0009e2000c101506 */
[----:B------:R-:W-:Y:S01]  /*b7c0*/  ISETP.LT.AND P5, PT, R155, UR10, !P1 ;  /* 0x0000000a9b007c0c */ /* 0x000fe2000cfa1270 */
[----:B------:R-:W-:Y:S01]  /*b7d0*/  ULDC UR8, c[0x0][0x228] ;  /* 0x00008a0000087ab9 */ /* 0x000fe20000000800 */
[----:B------:R-:W-:Y:S01]  /*b7e0*/  ULDC UR10, c[0x0][0x228] ;  /* 0x00008a00000a7ab9 */ /* 0x000fe20000000800 */
[----:B------:R5:W-:Y:S01]  /*b7f0*/  @P6 STG.E.U16 desc[UR6][R52.64], R32 ;  /* 0x0000002034006986 */ /* 0x000be2000c101506 */
[----:B------:R-:W-:Y:S01]  /*b800*/  ISETP.LT.AND P6, PT, R154, UR12, !P1 ;  /* 0x0000000c9a007c0c */ /* 0x000fe2000cfc1270 */
[----:B0-----:R-:W-:Y:S01]  /*b810*/  IMAD.WIDE R2, R55, 0x2, R14 ;  /* 0x0000000237027825 */ /* 0x001fe200078e020e */
[----:B------:R-:W-:Y:S01]  /*b820*/  PRMT R24, R33, 0x7632, R24 ;  /* 0x0000763221187816 */ /* 0x000fe20000000018 */
[----:B------:R-:W-:Y:S01]  /*b830*/  ULDC UR12, c[0x0][0x228] ;  /* 0x00008a00000c7ab9 */ /* 0x000fe20000000800 */
[----:B---3--:R-:W-:Y:S01]  /*b840*/  PRMT R28, R29, 0x7632, R28 ;  /* 0x000076321d1c7816 */ /* 0x008fe2000000001c */
[----:B------:R-:W-:Y:S01]  /*b850*/  IMAD.WIDE R8, R55, 0x2, R18 ;  /* 0x0000000237087825 */ /* 0x000fe200078e0212 */
[----:B------:R0:W-:Y:S03]  /*b860*/  @P4 STG.E.U16 desc[UR6][R2.64], R33 ;  /* 0x0000002102004986 */ /* 0x0001e6000c101506 */
[C---:B----4-:R-:W-:Y:S01]  /*b870*/  IMAD.WIDE R10, R61.reuse, 0x2, R16 ;  /* 0x000000023d0a7825 */ /* 0x050fe200078e0210 */
[----:B------:R3:W-:Y:S01]  /*b880*/  @P3 STG.E.U16 desc[UR6][R8.64], R24 ;  /* 0x0000001808003986 */ /* 0x0007e2000c101506 */
[----:B------:R-:W-:Y:S01]  /*b890*/  ISETP.LT.AND P3, PT, R152, UR8, !P1 ;  /* 0x0000000898007c0c */ /* 0x000fe2000cf61270 */
[----:B------:R-:W-:Y:S01]  /*b8a0*/  ULDC UR8, c[0x0][0x228] ;  /* 0x00008a0000087ab9 */ /* 0x000fe20000000800 */
[----:B-----5:R-:W-:Y:S01]  /*b8b0*/  VIADD R32, R160, 0xc ;  /* 0x0000000ca0207836 */ /* 0x020fe20000000000 */
[----:B------:R-:W-:Y:S01]  /*b8c0*/  @P5 STG.E.U16 desc[UR6][R10.64], R29 ;  /* 0x0000001d0a005986 */ /* 0x000fe2000c101506 */
[----:B------:R-:W-:-:S03]  /*b8d0*/  IMAD.WIDE R52, R61, 0x2, R12 ;  /* 0x000000023d347825 */ /* 0x000fc600078e020c */
[----:B------:R-:W-:Y:S01]  /*b8e0*/  ISETP.GE.AND P2, PT, R32, UR4, PT ;  /* 0x0000000420007c0c */ /* 0x000fe2000bf46270 */
[----:B------:R-:W-:Y:S01]  /*b8f0*/  ULDC UR4, c[0x0][0x228] ;  /* 0x00008a0000047ab9 */ /* 0x000fe20000000800 */
[----:B------:R4:W-:Y:S01]  /*b900*/  @P6 STG.E.U16 desc[UR6][R52.64], R28 ;  /* 0x0000001c34006986 */ /* 0x0009e2000c101506 */
[----:B------:R-:W-:Y:S01]  /*b910*/  ISETP.LT.AND P4, PT, R153, UR4, !P1 ;  /* 0x0000000499007c0c */ /* 0x000fe2000cf81270 */
[----:B0-----:R-:W-:Y:S01]  /*b920*/  IMAD.WIDE R2, R61, 0x2, R14 ;  /* 0x000000023d027825 */ /* 0x001fe200078e020e */
[----:B------:R-:W-:Y:S01]  /*b930*/  ISETP.LT.AND P5, PT, R155, UR10, !P2 ;  /* 0x0000000a9b007c0c */ /* 0x000fe2000d7a1270 */
[----:B------:R-:W-:Y:S01]  /*b940*/  ULDC UR4, c[0x0][0x22c] ;  /* 0x00008b0000047ab9 */ /* 0x000fe20000000800 */
[----:B------:R-:W-:Y:S01]  /*b950*/  ISETP.LT.AND P6, PT, R154, UR12, !P2 ;  /* 0x0000000c9a007c0c */ /* 0x000fe2000d7c1270 */
[----:B------:R-:W-:Y:S01]  /*b960*/  VIADD R33, R61, UR26 ;  /* 0x0000001a3d217c36 */ /* 0x000fe20008000000 */
[----:B---3--:R-:W-:Y:S01]  /*b970*/  PRMT R24, R25, 0x7632, R24 ;  /* 0x0000763219187816 */ /* 0x008fe20000000018 */
[----:B------:R-:W-:Y:S01]  /*b980*/  IMAD.WIDE R8, R61, 0x2, R18 ;  /* 0x000000023d087825 */ /* 0x000fe200078e0212 */
[----:B------:R-:W-:Y:S01]  /*b990*/  PRMT R32, R58, 0x7632, R32 ;  /* 0x000076323a207816 */ /* 0x000fe20000000020 */
[----:B------:R-:W-:Y:S01]  /*b9a0*/  ULDC UR10, c[0x0][0x228] ;  /* 0x00008a00000a7ab9 */ /* 0x000fe20000000800 */
[----:B------:R-:W-:Y:S01]  /*b9b0*/  ULDC UR12, c[0x0][0x228] ;  /* 0x00008a00000c7ab9 */ /* 0x000fe20000000800 */
[----:B----4-:R-:W-:-:S02]  /*b9c0*/  VIADD R52, R160, 0xd ;  /* 0x0000000da0347836 */ /* 0x010fc40000000000 */
[C---:B------:R-:W-:Y:S01]  /*b9d0*/  IMAD.WIDE R10, R33.reuse, 0x2, R16 ;  /* 0x00000002210a7825 */ /* 0x040fe200078e0210 */
[----:B------:R0:W-:Y:S02]  /*b9e0*/  @P4 STG.E.U16 desc[UR6][R2.64], R25 ;  /* 0x0000001902004986 */ /* 0x0001e4000c101506 */
[----:B------:R-:W-:Y:S01]  /*b9f0*/  ISETP.GE.AND P1, PT, R52, UR4, PT ;  /* 0x0000000434007c0c */ /* 0x000fe2000bf26270 */
[----:B------:R-:W-:Y:S01]  /*ba00*/  ULDC UR4, c[0x0][0x228] ;  /* 0x00008a0000047ab9 */ /* 0x000fe20000000800 */
[----:B------:R-:W-:Y:S01]  /*ba10*/  IMAD.WIDE R28, R33, 0x2, R12 ;  /* 0x00000002211c7825 */ /* 0x000fe200078e020c */
[----:B------:R3:W-:Y:S01]  /*ba20*/  @P3 STG.E.U16 desc[UR6][R8.64], R24 ;  /* 0x0000001808003986 */ /* 0x0007e2000c101506 */
[----:B------:R-:W-:Y:S01]  /*ba30*/  ISETP.LT.AND P4, PT, R153, UR4, !P2 ;  /* 0x0000000499007c0c */ /* 0x000fe2000d781270 */
[----:B------:R-:W-:Y:S01]  /*ba40*/  ULDC UR4, c[0x0][0x22c] ;  /* 0x00008b0000047ab9 */ /* 0x000fe20000000800 */
[----:B------:R-:W-:Y:S01]  /*ba50*/  ISETP.LT.AND P3, PT, R152, UR8, !P2 ;  /* 0x0000000898007c0c */ /* 0x000fe2000d761270 */
[----:B------:R4:W-:Y:S01]  /*ba60*/  @P5 STG.E.U16 desc[UR6][R10.64], R58 ;  /* 0x0000003a0a005986 */ /* 0x0009e2000c101506 */
[----:B------:R-:W-:Y:S01]  /*ba70*/  ISETP.LT.AND P5, PT, R155, UR10, !P1 ;  /* 0x0000000a9b007c0c */ /* 0x000fe2000cfa1270 */
[C---:B------:R-:W-:Y:S01]  /*ba80*/  VIADD R53, R33.reuse, UR26 ;  /* 0x0000001a21357c36 */ /* 0x040fe20008000000 */
[----:B------:R-:W-:Y:S01]  /*ba90*/  ULDC UR8, c[0x0][0x228] ;  /* 0x00008a0000087ab9 */ /* 0x000fe20000000800 */
[----:B------:R5:W-:Y:S01]  /*baa0*/  @P6 STG.E.U16 desc[UR6][R28.64], R32 ;  /* 0x000000201c006986 */ /* 0x000be2000c101506 */
[----:B------:R-:W-:Y:S01]  /*bab0*/  ISETP.LT.AND P6, PT, R154, UR12, !P1 ;  /* 0x0000000c9a007c0c */ /* 0x000fe2000cfc1270 */
[----:B0-----:R-:W-:Y:S01]  /*bac0*/  IMAD.WIDE R2, R33, 0x2, R14 ;  /* 0x0000000221027825 */ /* 0x001fe200078e020e */
[----:B------:R-:W-:Y:S01]  /*bad0*/  ULDC UR10, c[0x0][0x228] ;  /* 0x00008a00000a7ab9 */ /* 0x000fe20000000800 */
[----:B------:R-:W-:-:S02]  /*bae0*/  ULDC UR12, c[0x0][0x228] ;  /* 0x00008a00000c7ab9 */ /* 0x000fc40000000800 */
[----:B---3--:R-:W-:Y:S01]  /*baf0*/  IMAD.WIDE R8, R33, 0x2, R18 ;  /* 0x0000000221087825 */ /* 0x008fe200078e0212 */
[----:B------:R0:W-:Y:S03]  /*bb00*/  @P4 STG.E.U16 desc[UR6][R2.64], R34 ;  /* 0x0000002202004986 */ /* 0x0001e6000c101506 */
[----:B----4-:R-:W-:Y:S01]  /*bb10*/  IMAD.WIDE R10, R53, 0x2, R16 ;  /* 0x00000002350a7825 */ /* 0x010fe200078e0210 */
[----:B-----5:R-:W-:-:S03]  /*bb20*/  PRMT R28, R34, 0x7632, R28 ;  /* 0x00007632221c7816 */ /* 0x020fc6000000001c */
[----:B------:R-:W-:Y:S01]  /*bb30*/  VIADD R29, R160, 0xe ;  /* 0x0000000ea01d7836 */ /* 0x000fe20000000000 */
[----:B------:R-:W-:Y:S01]  /*bb40*/  PRMT R32, R30, 0x7632, R32 ;  /* 0x000076321e207816 */ /* 0x000fe20000000020 */
[----:B------:R-:W-:Y:S01]  /*bb50*/  IMAD.WIDE R24, R53, 0x2, R12 ;  /* 0x0000000235187825 */ /* 0x000fe200078e020c */
[----:B------:R3:W-:Y:S01]  /*bb60*/  @P3 STG.E.U16 desc[UR6][R8.64], R28 ;  /* 0x0000001c08003986 */ /* 0x0007e2000c101506 */
[----:B------:R-:W-:Y:S01]  /*bb70*/  ISETP.LT.AND P3, PT, R152, UR8, !P1 ;  /* 0x0000000898007c0c */ /* 0x000fe2000cf61270 */
[----:B------:R-:W-:Y:S01]  /*bb80*/  ULDC UR8, c[0x0][0x228] ;  /* 0x00008a0000087ab9 */ /* 0x000fe20000000800 */
[----:B------:R-:W-:Y:S01]  /*bb90*/  ISETP.GE.AND P2, PT, R29, UR4, PT ;  /* 0x000000041d007c0c */ /* 0x000fe2000bf46270 */
[----:B------:R-:W-:Y:S01]  /*bba0*/  ULDC UR4, c[0x0][0x228] ;  /* 0x00008a0000047ab9 */ /* 0x000fe20000000800 */
[----:B------:R4:W-:Y:S01]  /*bbb0*/  @P5 STG.E.U16 desc[UR6][R10.64], R30 ;  /* 0x0000001e0a005986 */ /* 0x0009e2000c101506 */
[----:B------:R-:W-:Y:S01]  /*bbc0*/  ISETP.LT.AND P4, PT, R153, UR4, !P1 ;  /* 0x0000000499007c0c */ /* 0x000fe2000cf81270 */
[----:B0-----:R-:W-:Y:S01]  /*bbd0*/  IMAD.WIDE R2, R53, 0x2, R14 ;  /* 0x0000000235027825 */ /* 0x001fe200078e020e */
[----:B------:R-:W-:Y:S01]  /*bbe0*/  ISETP.LT.AND P5, PT, R155, UR10, !P2 ;  /* 0x0000000a9b007c0c */ /* 0x000fe2000d7a1270 */
[----:B------:R0:W-:Y:S01]  /*bbf0*/  @P6 STG.E.U16 desc[UR6][R24.64], R32 ;  /* 0x0000002018006986 */ /* 0x0001e2000c101506 */
[----:B------:R-:W-:Y:S01]  /*bc00*/  ISETP.LT.AND P6, PT, R154, UR12, !P2 ;  /* 0x0000000c9a007c0c */ /* 0x000fe2000d7c1270 */
[C---:B------:R-:W-:Y:S01]  /*bc10*/  VIADD R29, R53.reuse, UR26 ;  /* 0x0000001a351d7c36 */ /* 0x040fe20008000000 */
[----:B------:R-:W-:Y:S01]  /*bc20*/  ULDC UR4, c[0x0][0x22c] ;  /* 0x00008b0000047ab9 */ /* 0x000fe20000000800 */
[----:B---3--:R-:W-:Y:S01]  /*bc30*/  IMAD.WIDE R8, R53, 0x2, R18 ;  /* 0x0000000235087825 */ /* 0x008fe200078e0212 */
[----:B------:R-:W-:Y:S01]  /*bc40*/  PRMT R28, R26, 0x7632, R28 ;  /* 0x000076321a1c7816 */ /* 0x000fe2000000001c */
[----:B------:R-:W-:Y:S01]  /*bc50*/  ULDC UR10, c[0x0][0x228] ;  /* 0x00008a00000a7ab9 */ /* 0x000fe20000000800 */
[----:B------:R-:W-:Y:S01]  /*bc60*/  ULDC UR12, c[0x0][0x228] ;  /* 0x00008a00000c7ab9 */ /* 0x000fe20000000800 */
[----:B----4-:R-:W-:Y:S01]  /*bc70*/  IMAD.WIDE R10, R29, 0x2, R16 ;  /* 0x000000021d0a7825 */ /* 0x010fe200078e0210 */
[----:B------:R-:W-:Y:S01]  /*bc80*/  PRMT R30, R59, 0x7632, R30 ;  /* 0x000076323b1e7816 */ /* 0x000fe2000000001e */
[----:B------:R3:W-:Y:S02]  /*bc90*/  @P4 STG.E.U16 desc[UR6][R2.64], R26 ;  /* 0x0000001a02004986 */ /* 0x0007e4000c101506 */
[----:B0-----:R-:W-:-:S02]  /*bca0*/  VIADD R32, R160, 0xf ;  /* 0x0000000fa0207836 */ /* 0x001fc40000000000 */
        /* <DEDUP_REMOVED lines=8> */
[----:B---3--:R-:W-:Y:S01]  /*bd30*/  IMAD.WIDE R2, R29, 0x2, R14 ;  /* 0x000000021d027825 */ /* 0x008fe200078e020e */
[----:B------:R-:W-:Y:S01]  /*bd40*/  ISETP.LT.AND P5, PT, R155, UR10, !P1 ;  /* 0x0000000a9b007c0c */ /* 0x000fe2000cfa1270 */
[----:B------:R3:W-:Y:S01]  /*bd50*/  @P6 STG.E.U16 desc[UR6][R24.64], R30 ;  /* 0x0000001e18006986 */ /* 0x0007e2000c101506 */
[----:B------:R-:W-:Y:S01]  /*bd60*/  ISETP.LT.AND P6, PT, R154, UR12, !P1 ;  /* 0x0000000c9a007c0c */ /* 0x000fe2000cfc1270 */
[C---:B------:R-:W-:Y:S01]  /*bd70*/  VIADD R33, R29.reuse, UR26 ;  /* 0x0000001a1d217c36 */ /* 0x040fe20008000000 */
[----:B------:R-:W-:Y:S01]  /*bd80*/  ULDC UR4, c[0x0][0x22c] ;  /* 0x00008b0000047ab9 */ /* 0x000fe20000000800 */
[----:B0-----:R-:W-:Y:S01]  /*bd90*/  IMAD.WIDE R8, R29, 0x2, R18 ;  /* 0x000000021d087825 */ /* 0x001fe200078e0212 */
[----:B------:R-:W-:Y:S01]  /*bda0*/  PRMT R26, R35, 0x7632, R26 ;  /* 0x00007632231a7816 */ /* 0x000fe2000000001a */
[----:B------:R-:W-:Y:S01]  /*bdb0*/  ULDC UR10, c[0x0][0x228] ;  /* 0x00008a00000a7ab9 */ /* 0x000fe20000000800 */
[----:B------:R-:W-:Y:S01]  /*bdc0*/  PRMT R28, R31, 0x7632, R28 ;  /* 0x000076321f1c7816 */ /* 0x000fe2000000001c */
[----:B----4-:R-:W-:Y:S01]  /*bdd0*/  IMAD.WIDE R10, R33, 0x2, R16 ;  /* 0x00000002210a7825 */ /* 0x010fe200078e0210 */
[----:B------:R-:W-:Y:S01]  /*bde0*/  ULDC UR12, c[0x0][0x228] ;  /* 0x00008a00000c7ab9 */ /* 0x000fe20000000800 */
[----:B------:R0:W-:Y:S02]  /*bdf0*/  @P4 STG.E.U16 desc[UR6][R2.64], R35 ;  /* 0x0000002302004986 */ /* 0x0001e4000c101506 */
[----:B---3--:R-:W-:-:S02]  /*be00*/  VIADD R30, R160, 0x10 ;  /* 0x00000010a01e7836 */ /* 0x008fc40000000000 */
        /* <DEDUP_REMOVED lines=8> */
[----:B------:R-:W-:Y:S01]  /*be90*/  VIADD R30, R160, 0x11 ;  /* 0x00000011a01e7836 */ /* 0x000fe20000000000 */
[----:B------:R-:W-:Y:S01]  /*bea0*/  ISETP.LT.AND P5, PT, R155, UR10, !P2 ;  /* 0x0000000a9b007c0c */ /* 0x000fe2000d7a1270 */
[----:B------:R5:W-:Y:S01]  /*beb0*/  @P6 STG.E.U16 desc[UR6][R24.64], R28 ;  /* 0x0000001c18006986 */ /* 0x000be2000c101506 */
[----:B------:R-:W-:Y:S01]  /*bec0*/  ISETP.LT.AND P6, PT, R154, UR12, !P2 ;  /* 0x0000000c9a007c0c */ /* 0x000fe2000d7c1270 */
[----:B0-----:R-:W-:Y:S01]  /*bed0*/  IMAD.WIDE R2, R33, 0x2, R14 ;  /* 0x0000000221027825 */ /* 0x001fe200078e020e */
[----:B------:R-:W-:Y:S01]  /*bee0*/  ULDC UR4, c[0x0][0x22c] ;  /* 0x00008b0000047ab9 */ /* 0x000fe20000000800 */
[----:B---3--:R-:W-:Y:S01]  /*bef0*/  PRMT R26, R27, 0x7632, R26 ;  /* 0x000076321b1a7816 */ /* 0x008fe2000000001a */
[----:B------:R-:W-:Y:S01]  /*bf00*/  ULDC UR10, c[0x0][0x228] ;  /* 0x00008a00000a7ab9 */ /* 0x000fe20000000800 */
[C---:B------:R-:W-:Y:S01]  /*bf10*/  VIADD R29, R33.reuse, UR26 ;  /* 0x0000001a211d7c36 */ /* 0x040fe20008000000 */
[----:B------:R-:W-:Y:S01]  /*bf20*/  ISETP.GE.AND P1, PT, R30, UR4, PT ;  /* 0x000000041e007c0c */ /* 0x000fe2000bf26270 */
[----:B------:R-:W-:Y:S01]  /*bf30*/  IMAD.WIDE R8, R33, 0x2, R18 ;  /* 0x0000000221087825 */ /* 0x000fe200078e0212 */
[----:B------:R-:W-:Y:S01]  /*bf40*/  ULDC UR4, c[0x0][0x228] ;  /* 0x00008a0000047ab9 */ /* 0x000fe20000000800 */
[----:B------:R0:W-:Y:S01]  /*bf50*/  @P4 STG.E.U16 desc[UR6][R2.64], R27 ;  /* 0x0000001b02004986 */ /* 0x0001e2000c101506 */
[----:B------:R-:W-:Y:S01]  /*bf60*/  ISETP.LT.AND P4, PT, R153, UR4, !P2 ;  /* 0x0000000499007c0c */ /* 0x000fe2000d781270 */
        /* <DEDUP_REMOVED lines=12> */
[C---:B0-----:R-:W-:Y:S01]  /*c030*/  IMAD.WIDE R2, R29.reuse, 0x2, R14 ;  /* 0x000000021d027825 */ /* 0x041fe200078e020e */
[----:B------:R-:W-:Y:S01]  /*c040*/  ISETP.GE.AND P2, PT, R30, UR4, PT ;  /* 0x000000041e007c0c */ /* 0x000fe2000bf46270 */
[----:B------:R-:W-:Y:S01]  /*c050*/  ULDC UR4, c[0x0][0x228] ;  /* 0x00008a0000047ab9 */ /* 0x000fe20000000800 */
[----:B---3--:R-:W-:Y:S01]  /*c060*/  PRMT R26, R120, 0x7632, R26 ;  /* 0x00007632781a7816 */ /* 0x008fe2000000001a */
[C---:B------:R-:W-:Y:S01]  /*c070*/  VIADD R27, R29.reuse, UR26 ;  /* 0x0000001a1d1b7c36 */ /* 0x040fe20008000000 */
[----:B------:R0:W-:Y:S01]  /*c080*/  @P4 STG.E.U16 desc[UR6][R2.64], R120 ;  /* 0x0000007802004986 */ /* 0x0001e2000c101506 */
[----:B------:R-:W-:Y:S01]  /*c090*/  IMAD.WIDE R8, R29, 0x2, R18 ;  /* 0x000000021d087825 */ /* 0x000fe200078e0212 */
[----:B------:R-:W-:Y:S01]  /*c0a0*/  ULDC UR8, c[0x0][0x228] ;  /* 0x00008a0000087ab9 */ /* 0x000fe20000000800 */
[----:B------:R-:W-:Y:S01]  /*c0b0*/  ISETP.LT.AND P4, PT, R153, UR4, !P1 ;  /* 0x0000000499007c0c */ /* 0x000fe2000cf81270 */
        /* <DEDUP_REMOVED lines=615> */
[----:B------:R-:W-:Y:S01]  /*e730*/  ULDC UR10, c[0x0][0x228] ;  /* 0x00008a00000a7ab9 */ /* 0x000fe20000000800 */
[----:B------:R-:W-:Y:S01]  /*e740*/  ULDC UR12, c[0x0][0x228] ;  /* 0x00008a00000c7ab9 */ /* 0x000fe20000000800 */
[----:B----4-:R-:W-:Y:S01]  /*e750*/  IMAD.WIDE R10, R27, 0x2, R16 ;  /* 0x000000021b0a7825 */ /* 0x010fe200078e0210 */
[----:B-----5:R-:W-:Y:S01]  /*e760*/  PRMT R28, R118, 0x7632, R28 ;  /* 0x00007632761c7816 */ /* 0x020fe2000000001c */
[----:B------:R3:W-:Y:S01]  /*e770*/  @P3 STG.E.U16 desc[UR6][R8.64], R26 ;  /* 0x0000001a08003986 */ /* 0x0007e2000c101506 */
[----:B------:R-:W-:Y:S01]  /*e780*/  ISETP.LT.AND P3, PT, R153, UR4, !P1 ;  /* 0x0000000499007c0c */ /* 0x000fe2000cf61270 */
[----:B------:R-:W-:Y:S01]  /*e790*/  IMAD.WIDE R24, R27, 0x2, R12 ;  /* 0x000000021b187825 */ /* 0x000fe200078e020c */
[----:B------:R-:W-:Y:S01]  /*e7a0*/  ISETP.LT.AND P1, PT, R152, UR8, !P1 ;  /* 0x0000000898007c0c */ /* 0x000fe2000cf21270 */
[----:B------:R4:W-:Y:S01]  /*e7b0*/  @P5 STG.E.U16 desc[UR6][R10.64], R118 ;  /* 0x000000760a005986 */ /* 0x0009e2000c101506 */
[----:B------:R-:W-:Y:S01]  /*e7c0*/  ISETP.LT.AND P5, PT, R155, UR10, !P2 ;  /* 0x0000000a9b007c0c */ /* 0x000fe2000d7a1270 */
[C---:B------:R-:W-:Y:S01]  /*e7d0*/  VIADD R29, R27.reuse, UR26 ;  /* 0x0000001a1b1d7c36 */ /* 0x040fe20008000000 */
[----:B------:R-:W-:Y:S01]  /*e7e0*/  ULDC UR4, c[0x0][0x22c] ;  /* 0x00008b0000047ab9 */ /* 0x000fe20000000800 */
[----:B------:R5:W-:Y:S01]  /*e7f0*/  @P6 STG.E.U16 desc[UR6][R24.64], R28 ;  /* 0x0000001c18006986 */ /* 0x000be2000c101506 */
[----:B------:R-:W-:Y:S01]  /*e800*/  ISETP.LT.AND P6, PT, R154, UR12, !P2 ;  /* 0x0000000c9a007c0c */ /* 0x000fe2000d7c1270 */
[C---:B0-----:R-:W-:Y:S01]  /*e810*/  IMAD.WIDE R2, R27.reuse, 0x2, R14 ;  /* 0x000000021b027825 */ /* 0x041fe200078e020e */
[----:B------:R-:W-:Y:S01]  /*e820*/  ULDC UR8, c[0x0][0x228] ;  /* 0x00008a0000087ab9 */ /* 0x000fe20000000800 */
[----:B------:R-:W-:Y:S01]  /*e830*/  ULDC UR10, c[0x0][0x228] ;  /* 0x00008a00000a7ab9 */ /* 0x000fe20000000800 */
[----:B------:R-:W-:Y:S01]  /*e840*/  ULDC UR12, c[0x0][0x228] ;  /* 0x00008a00000c7ab9 */ /* 0x000fe20000000800 */
[----:B---3--:R-:W-:Y:S01]  /*e850*/  VIADD R26, R160, 0x2f ;  /* 0x0000002fa01a7836 */ /* 0x008fe20000000000 */
[----:B------:R0:W-:Y:S01]  /*e860*/  @P3 STG.E.U16 desc[UR6][R2.64], R78 ;  /* 0x0000004e02003986 */ /* 0x0001e2000c101506 */
[----:B------:R-:W-:Y:S01]  /*e870*/  IMAD.WIDE R8, R27, 0x2, R18 ;  /* 0x000000021b087825 */ /* 0x000fe200078e0212 */
[----:B------:R-:W-:-:S02]  /*e880*/  PRMT R27, R78, 0x7632, R27 ;  /* 0x000076324e1b7816 */ /* 0x000fc4000000001b */
[----:B------:R-:W-:Y:S01]  /*e890*/  ISETP.GE.AND P4, PT, R26, UR4, PT ;  /* 0x000000041a007c0c */ /* 0x000fe2000bf86270 */
[----:B----4-:R-:W-:Y:S01]  /*e8a0*/  IMAD.WIDE R10, R29, 0x2, R16 ;  /* 0x000000021d0a7825 */ /* 0x010fe200078e0210 */
[----:B------:R-:W-:Y:S01]  /*e8b0*/  ULDC UR4, c[0x0][0x228] ;  /* 0x00008a0000047ab9 */ /* 0x000fe20000000800 */
[----:B-----5:R-:W-:Y:S01]  /*e8c0*/  PRMT R28, R43, 0x7632, R28 ;  /* 0x000076322b1c7816 */ /* 0x020fe2000000001c */
[----:B------:R3:W-:Y:S01]  /*e8d0*/  @P1 STG.E.U16 desc[UR6][R8.64], R27 ;  /* 0x0000001b08001986 */ /* 0x0007e2000c101506 */
[----:B------:R-:W-:Y:S01]  /*e8e0*/  IMAD.WIDE R24, R29, 0x2, R12 ;  /* 0x000000021d187825 */ /* 0x000fe200078e020c */
[----:B------:R-:W-:Y:S01]  /*e8f0*/  ISETP.LT.AND P3, PT, R153, UR4, !P2 ;  /* 0x0000000499007c0c */ /* 0x000fe2000d761270 */
        /* <DEDUP_REMOVED lines=8> */
[----:B------:R-:W-:Y:S01]  /*e980*/  ISETP.GE.AND P1, PT, R26, UR4, PT ;  /* 0x000000041a007c0c */ /* 0x000fe2000bf26270 */
[----:B------:R-:W-:Y:S01]  /*e990*/  ULDC UR4, c[0x0][0x228] ;  /* 0x00008a0000047ab9 */ /* 0x000fe20000000800 */
[----:B------:R-:W-:Y:S01]  /*e9a0*/  PRMT R26, R111, 0x7632, R26 ;  /* 0x000076326f1a7816 */ /* 0x000fe2000000001a */
[C---:B---3--:R-:W-:Y:S01]  /*e9b0*/  VIADD R27, R29.reuse, UR26 ;  /* 0x0000001a1d1b7c36 */ /* 0x048fe20008000000 */
[----:B------:R0:W-:Y:S01]  /*e9c0*/  @P3 STG.E.U16 desc[UR6][R2.64], R111 ;  /* 0x0000006f02003986 */ /* 0x0001e2000c101506 */
[----:B------:R-:W-:Y:S01]  /*e9d0*/  IMAD.WIDE R8, R29, 0x2, R18 ;  /* 0x000000021d087825 */ /* 0x000fe200078e0212 */
[----:B------:R-:W-:Y:S01]  /*e9e0*/  ISETP.LT.AND P3, PT, R153, UR4, !P4 ;  /* 0x0000000499007c0c */ /* 0x000fe2000e761270 */
[----:B------:R-:W-:Y:S01]  /*e9f0*/  ULDC UR4, c[0x0][0x228] ;  /* 0x00008a0000047ab9 */ /* 0x000fe20000000800 */
[----:B------:R-:W-:Y:S01]  /*ea00*/  ULDC UR8, c[0x0][0x228] ;  /* 0x00008a0000087ab9 */ /* 0x000fe20000000800 */
[C---:B----4-:R-:W-:Y:S01]  /*ea10*/  IMAD.WIDE R10, R27.reuse, 0x2, R16 ;  /* 0x000000021b0a7825 */ /* 0x050fe200078e0210 */
[----:B------:R3:W-:Y:S01]  /*ea20*/  @P2 STG.E.U16 desc[UR6][R8.64], R26 ;  /* 0x0000001a08002986 */ /* 0x0007e2000c101506 */
[----:B------:R-:W-:Y:S01]  /*ea30*/  ULDC UR10, c[0x0][0x228] ;  /* 0x00008a00000a7ab9 */ /* 0x000fe20000000800 */
[----:B------:R-:W-:Y:S01]  /*ea40*/  ISETP.LT.AND P2, PT, R152, UR4, !P4 ;  /* 0x0000000498007c0c */ /* 0x000fe2000e741270 */
[----:B-----5:R-:W-:Y:S01]  /*ea50*/  IMAD.WIDE R24, R27, 0x2, R12 ;  /* 0x000000021b187825 */ /* 0x020fe200078e020c */
[----:B------:R4:W-:Y:S01]  /*ea60*/  @P6 STG.E.U16 desc[UR6][R10.64], R119 ;  /* 0x000000770a006986 */ /* 0x0009e2000c101506 */
[----:B------:R-:W-:Y:S01]  /*ea70*/  ULDC UR12, c[0x0][0x228] ;  /* 0x00008a00000c7ab9 */ /* 0x000fe20000000800 */
[----:B0-----:R-:W-:Y:S01]  /*ea80*/  PRMT R3, R119, 0x7632, R3 ;  /* 0x0000763277037816 */ /* 0x001fe20000000003 */
[----:B------:R-:W-:Y:S01]  /*ea90*/  VIADD R29, R27, UR26 ;  /* 0x0000001a1b1d7c36 */ /* 0x000fe20008000000 */
[----:B------:R-:W-:Y:S01]  /*eaa0*/  ISETP.LT.AND P4, PT, R155, UR8, !P1 ;  /* 0x000000089b007c0c */ /* 0x000fe2000cf81270 */
[----:B------:R-:W-:Y:S01]  /*eab0*/  VIADD R28, R160, 0x31 ;  /* 0x00000031a01c7836 */ /* 0x000fe20000000000 */
[----:B------:R-:W-:Y:S01]  /*eac0*/  ISETP.LT.AND P6, PT, R153, UR12, !P1 ;  /* 0x0000000c99007c0c */ /* 0x000fe2000cfc1270 */
[----:B------:R0:W-:Y:S01]  /*ead0*/  @P5 STG.E.U16 desc[UR6][R24.64], R3 ;  /* 0x0000000318005986 */ /* 0x0001e2000c101506 */
[----:B------:R-:W-:Y:S01]  /*eae0*/  ISETP.LT.AND P5, PT, R154, UR10, !P1 ;  /* 0x0000000a9a007c0c */ /* 0x000fe2000cfa1270 */
[----:B---3--:R-:W-:Y:S01]  /*eaf0*/  IMAD.WIDE R8, R27, 0x2, R18 ;  /* 0x000000021b087825 */ /* 0x008fe200078e0212 */
[----:B------:R-:W-:Y:S01]  /*eb00*/  PRMT R30, R79, 0x7632, R30 ;  /* 0x000076324f1e7816 */ /* 0x000fe2000000001e */
[----:B------:R-:W-:Y:S01]  /*eb10*/  ULDC UR4, c[0x0][0x22c] ;  /* 0x00008b0000047ab9 */ /* 0x000fe20000000800 */
[----:B------:R-:W-:Y:S01]  /*eb20*/  ULDC UR8, c[0x0][0x228] ;  /* 0x00008a0000087ab9 */ /* 0x000fe20000000800 */
[----:B----4-:R-:W-:Y:S01]  /*eb30*/  IMAD.WIDE R10, R29, 0x2, R16 ;  /* 0x000000021d0a7825 */ /* 0x010fe200078e0210 */
[----:B------:R-:W-:Y:S01]  /*eb40*/  ULDC UR10, c[0x0][0x228] ;  /* 0x00008a00000a7ab9 */ /* 0x000fe20000000800 */
[----:B------:R-:W-:-:S02]  /*eb50*/  ULDC UR12, c[0x0][0x228] ;  /* 0x00008a00000c7ab9 */ /* 0x000fc40000000800 */
[----:B------:R-:W-:Y:S02]  /*eb60*/  VIADD R31, R29, UR26 ;  /* 0x0000001a1d1f7c36 */ /* 0x000fe40008000000 */
[----:B0-----:R-:W-:-:S04]  /*eb70*/  IMAD.WIDE R2, R27, 0x2, R14 ;  /* 0x000000021b027825 */ /* 0x001fc800078e020e */
[C---:B------:R-:W-:Y:S01]  /*eb80*/  IMAD.WIDE R24, R29.reuse, 0x2, R12 ;  /* 0x000000021d187825 */ /* 0x040fe200078e020c */
[----:B------:R0:W-:Y:S01]  /*eb90*/  @P3 STG.E.U16 desc[UR6][R2.64], R79 ;  /* 0x0000004f02003986 */ /* 0x0001e2000c101506 */
[----:B------:R-:W-:Y:S01]  /*eba0*/  ISETP.GE.AND P3, PT, R28, UR4, PT ;  /* 0x000000041c007c0c */ /* 0x000fe2000bf66270 */
        /* <DEDUP_REMOVED lines=8> */
[----:B------:R-:W-:Y:S01]  /*ec30*/  ULDC UR8, c[0x0][0x228] ;  /* 0x00008a0000087ab9 */ /* 0x000fe20000000800 */
[----:B0-----:R-:W-:-:S02]  /*ec40*/  PRMT R3, R44, 0x7632, R3 ;  /* 0x000076322c037816 */ /* 0x001fc40000000003 */
[----:B------:R-:W-:Y:S01]  /*ec50*/  ISETP.GE.AND P1, PT, R28, UR4, PT ;  /* 0x000000041c007c0c */ /* 0x000fe2000bf26270 */
[----:B------:R-:W-:Y:S01]  /*ec60*/  ULDC UR4, c[0x0][0x228] ;  /* 0x00008a0000047ab9 */ /* 0x000fe20000000800 */
[C---:B---3--:R-:W-:Y:S01]  /*ec70*/  IMAD.WIDE R8, R31.reuse, 0x2, R16 ;  /* 0x000000021f087825 */ /* 0x048fe200078e0210 */
[----:B------:R0:W-:Y:S01]  /*ec80*/  @P5 STG.E.U16 desc[UR6][R24.64], R3 ;  /* 0x0000000318005986 */ /* 0x0001e2000c101506 */
[----:B------:R-:W-:Y:S01]  /*ec90*/  ISETP.LT.AND P5, PT, R154, UR10, !P3 ;  /* 0x0000000a9a007c0c */ /* 0x000fe2000dfa1270 */
[----:B------:R-:W-:Y:S01]  /*eca0*/  ULDC UR10, c[0x0][0x228] ;  /* 0x00008a00000a7ab9 */ /* 0x000fe20000000800 */
[----:B----4-:R-:W-:Y:S01]  /*ecb0*/  IMAD.WIDE R10, R31, 0x2, R12 ;  /* 0x000000021f0a7825 */ /* 0x010fe200078e020c */
[----:B------:R3:W-:Y:S01]  /*ecc0*/  @P6 STG.E.U16 desc[UR6][R26.64], R84 ;  /* 0x000000541a006986 */ /* 0x0007e2000c101506 */
[----:B------:R-:W-:Y:S01]  /*ecd0*/  ISETP.LT.AND P6, PT, R153, UR12, !P3 ;  /* 0x0000000c99007c0c */ /* 0x000fe2000dfc1270 */
[----:B------:R-:W-:Y:S01]  /*ece0*/  ULDC UR12, c[0x0][0x228] ;  /* 0x00008a00000c7ab9 */ /* 0x000fe20000000800 */
[----:B------:R-:W-:Y:S01]  /*ecf0*/  ISETP.LT.AND P3, PT, R152, UR4, !P3 ;  /* 0x0000000498007c0c */ /* 0x000fe2000df61270 */
[----:B------:R-:W-:Y:S01]  /*ed00*/  ULDC UR4, c[0x0][0x22c] ;  /* 0x00008b0000047ab9 */ /* 0x000fe20000000800 */
[----:B------:R-:W-:-:S02]  /*ed10*/  PRMT R28, R45, 0x7632, R28 ;  /* 0x000076322d1c7816 */ /* 0x000fc4000000001c */
[----:B------:R-:W-:Y:S01]  /*ed20*/  PRMT R30, R81, 0x7632, R30 ;  /* 0x00007632511e7816 */ /* 0x000fe2000000001e */
[----:B0-----:R-:W-:Y:S01]  /*ed30*/  IMAD.WIDE R2, R29, 0x2, R18 ;  /* 0x000000021d027825 */ /* 0x001fe200078e0212 */
[----:B---3--:R-:W-:-:S03]  /*ed40*/  PRMT R27, R84, 0x7632, R27 ;  /* 0x00007632541b7816 */ /* 0x008fc6000000001b */
[----:B------:R-:W-:Y:S01]  /*ed50*/  IMAD.WIDE R24, R31, 0x2, R14 ;  /* 0x000000021f187825 */ /* 0x000fe200078e020e */
[----:B------:R-:W-:Y:S01]  /*ed60*/  PRMT R26, R80, 0x7632, R26 ;  /* 0x00007632501a7816 */ /* 0x000fe2000000001a */
[----:B------:R0:W-:Y:S02]  /*ed70*/  @P2 STG.E.U16 desc[UR6][R2.64], R27 ;  /* 0x0000001b02002986 */ /* 0x0001e4000c101506 */
[----:B------:R-:W-:Y:S02]  /*ed80*/  VIADD R29, R160, 0x33 ;  /* 0x00000033a01d7836 */ /* 0x000fe40000000000 */
[----:B------:R-:W-:Y:S01]  /*ed90*/  @P4 STG.E.U16 desc[UR6][R8.64], R80 ;  /* 0x0000005008004986 */ /* 0x000fe2000c101506 */
[----:B------:R-:W-:Y:S01]  /*eda0*/  ISETP.LT.AND P4, PT, R155, UR8, !P1 ;  /* 0x000000089b007c0c */ /* 0x000fe2000cf81270 */
[----:B------:R-:W-:Y:S01]  /*edb0*/  ULDC UR8, c[0x0][0x228] ;  /* 0x00008a0000087ab9 */ /* 0x000fe20000000800 */
[----:B------:R-:W-:Y:S01]  /*edc0*/  ISETP.GE.AND P2, PT, R29, UR4, PT ;  /* 0x000000041d007c0c */ /* 0x000fe2000bf46270 */
[----:B------:R3:W-:Y:S01]  /*edd0*/  @P5 STG.E.U16 desc[UR6][R10.64], R26 ;  /* 0x0000001a0a005986 */ /* 0x0007e2000c101506 */
[----:B------:R-:W-:Y:S01]  /*ede0*/  ISETP.LT.AND P5, PT, R154, UR10, !P1 ;  /* 0x0000000a9a007c0c */ /* 0x000fe2000cfa1270 */
[----:B------:R-:W-:Y:S01]  /*edf0*/  ULDC UR4, c[0x0][0x228] ;  /* 0x00008a0000047ab9 */ /* 0x000fe20000000800 */
[----:B------:R-:W-:Y:S01]  /*ee00*/  ULDC UR10, c[0x0][0x228] ;  /* 0x00008a00000a7ab9 */ /* 0x000fe20000000800 */
[----:B------:R4:W-:Y:S01]  /*ee10*/  @P6 STG.E.U16 desc[UR6][R24.64], R112 ;  /* 0x0000007018006986 */ /* 0x0009e2000c101506 */
[----:B------:R-:W-:Y:S01]  /*ee20*/  ISETP.LT.AND P6, PT, R153, UR12, !P1 ;  /* 0x0000000c99007c0c */ /* 0x000fe2000cfc1270 */
[C---:B0-----:R-:W-:Y:S01]  /*ee30*/  VIADD R27, R31.reuse, UR26 ;  /* 0x0000001a1f1b7c36 */ /* 0x041fe20008000000 */
[----:B------:R-:W-:Y:S01]  /*ee40*/  ULDC UR12, c[0x0][0x228] ;  /* 0x00008a00000c7ab9 */ /* 0x000fe20000000800 */
[----:B------:R-:W-:Y:S01]  /*ee50*/  IMAD.WIDE R2, R31, 0x2, R18 ;  /* 0x000000021f027825 */ /* 0x000fe200078e0212 */
[----:B---3--:R-:W-:-:S03]  /*ee60*/  PRMT R26, R112, 0x7632, R26 ;  /* 0x00007632701a7816 */ /* 0x008fc6000000001a */
[----:B------:R-:W-:-:S04]  /*ee70*/  IMAD.WIDE R8, R27, 0x2, R16 ;  /* 0x000000021b087825 */ /* 0x000fc800078e0210 */
[C---:B------:R-:W-:Y:S01]  /*ee80*/  IMAD.WIDE R10, R27.reuse, 0x2, R12 ;  /* 0x000000021b0a7825 */ /* 0x040fe200078e020c */
[----:B------:R0:W-:Y:S01]  /*ee90*/  @P3 STG.E.U16 desc[UR6][R2.64], R26 ;  /* 0x0000001a02003986 */ /* 0x0001e2000c101506 */
[----:B------:R-:W-:Y:S01]  /*eea0*/  ISETP.LT.AND P3, PT, R152, UR4, !P1 ;  /* 0x0000000498007c0c */ /* 0x000fe2000cf61270 */
[----:B------:R-:W-:Y:S01]  /*eeb0*/  ULDC UR4, c[0x0][0x22c] ;  /* 0x00008b0000047ab9 */ /* 0x000fe20000000800 */
[----:B----4-:R-:W-:Y:S01]  /*eec0*/  IMAD.WIDE R24, R27, 0x2, R14 ;  /* 0x000000021b187825 */ /* 0x010fe200078e020e */
[----:B------:R3:W-:Y:S01]  /*eed0*/  @P4 STG.E.U16 desc[UR6][R8.64], R45 ;  /* 0x0000002d08004986 */ /* 0x0007e2000c101506 */
[----:B------:R-:W-:Y:S01]  /*eee0*/  ISETP.LT.AND P4, PT, R155, UR8, !P2 ;  /* 0x000000089b007c0c */ /* 0x000fe2000d781270 */
[----:B------:R-:W-:Y:S01]  /*eef0*/  ULDC UR8, c[0x0][0x228] ;  /* 0x00008a0000087ab9 */ /* 0x000fe20000000800 */
[----:B------:R-:W-:Y:S01]  /*ef00*/  VIADD R29, R27, UR26 ;  /* 0x0000001a1b1d7c36 */ /* 0x000fe20008000000 */
[----:B------:R4:W-:Y:S01]  /*ef10*/  @P5 STG.E.U16 desc[UR6][R10.64], R28 ;  /* 0x0000001c0a005986 */ /* 0x0009e2000c101506 */
[----:B------:R-:W-:Y:S01]  /*ef20*/  ISETP.LT.AND P5, PT, R154, UR10, !P2 ;  /* 0x0000000a9a007c0c */ /* 0x000fe2000d7a1270 */
[----:B------:R-:W-:-:S02]  /*ef30*/  ULDC UR10, c[0x0][0x228] ;  /* 0x00008a00000a7ab9 */ /* 0x000fc40000000800 */
[----:B------:R5:W-:Y:S01]  /*ef40*/  @P6 STG.E.U16 desc[UR6][R24.64], R85 ;  /* 0x0000005518006986 */ /* 0x000be2000c101506 */
[----:B------:R-:W-:Y:S01]  /*ef50*/  ISETP.LT.AND P6, PT, R153, UR12, !P2 ;  /* 0x0000000c99007c0c */ /* 0x000fe2000d7c1270 */
[----:B0-----:R-:W-:Y:S02]  /*ef60*/  VIADD R26, R160, 0x34 ;  /* 0x00000034a01a7836 */ /* 0x001fe40000000000 */
[----:B------:R-:W-:-:S03]  /*ef70*/  IMAD.WIDE R2, R27, 0x2, R18 ;  /* 0x000000021b027825 */ /* 0x000fc600078e0212 */
[----:B------:R-:W-:Y:S01]  /*ef80*/  ISETP.GE.AND P1, PT, R26, UR4, PT ;  /* 0x000000041a007c0c */ /* 0x000fe2000bf26270 */
[----:B---3--:R-:W-:Y:S01]  /*ef90*/  IMAD.WIDE R8, R29, 0x2, R16 ;  /* 0x000000021d087825 */ /* 0x008fe200078e0210 */
[----:B----4-:R-:W-:Y:S01]  /*efa0*/  PRMT R28, R85, 0x7632, R28 ;  /* 0x00007632551c7816 */ /* 0x010fe2000000001c */
[----:B------:R-:W-:Y:S02]  /*efb0*/  ULDC UR4, c[0x0][0x228] ;  /* 0x00008a0000047ab9 */ /* 0x000fe40000000800 */
[C---:B------:R-:W-:Y:S01]  /*efc0*/  IMAD.WIDE R10, R29.reuse, 0x2, R12 ;  /* 0x000000021d0a7825 */ /* 0x040fe200078e020c */
[----:B------:R-:W-:Y:S01]  /*efd0*/  ISETP.LT.AND P2, PT, R152, UR4, !P2 ;  /* 0x0000000498007c0c */ /* 0x000fe2000d741270 */
[----:B------:R0:W-:Y:S01]  /*efe0*/  @P3 STG.E.U16 desc[UR6][R2.64], R28 ;  /* 0x0000001c02003986 */ /* 0x0001e2000c101506 */
[----:B------:R-:W-:Y:S01]  /*eff0*/  ULDC UR4, c[0x0][0x228] ;  /* 0x00008a0000047ab9 */ /* 0x000fe20000000800 */
[----:B-----5:R-:W-:Y:S02]  /*f000*/  IMAD.WIDE R24, R29, 0x2, R14 ;  /* 0x000000021d187825 */ /* 0x020fe400078e020e */
[----:B------:R3:W-:Y:S01]  /*f010*/  @P4 STG.E.U16 desc[UR6][R8.64], R81 ;  /* 0x0000005108004986 */ /* 0x0007e2000c101506 */
[----:B------:R-:W-:Y:S01]  /*f020*/  ISETP.LT.AND P4, PT, R153, UR4, !P1 ;  /* 0x0000000499007c0c */ /* 0x000fe2000cf81270 */
[----:B------:R-:W-:Y:S01]  /*f030*/  VIADD R27, R29, UR26 ;  /* 0x0000001a1d1b7c36 */ /* 0x000fe20008000000 */
        /* <DEDUP_REMOVED lines=8> */
[----:B------:R-:W-:-:S02]  /*f0c0*/  PRMT R28, R46, 0x7632, R28 ;  /* 0x000076322e1c7816 */ /* 0x000fc4000000001c */
[----:B------:R-:W-:Y:S01]  /*f0d0*/  ISETP.GE.AND P3, PT, R26, UR5, PT ;  /* 0x000000051a007c0c */ /* 0x000fe2000bf66270 */
[----:B---3--:R-:W-:Y:S01]  /*f0e0*/  IMAD.WIDE R8, R27, 0x2, R16 ;  /* 0x000000021b087825 */ /* 0x008fe200078e0210 */
[----:B------:R-:W-:-:S03]  /*f0f0*/  ULDC UR5, c[0x0][0x228] ;  /* 0x00008a0000057ab9 */ /* 0x000fc60000000800 */
[----:B----4-:R-:W-:Y:S01]  /*f100*/  IMAD.WIDE R10, R27, 0x2, R12 ;  /* 0x000000021b0a7825 */ /* 0x010fe200078e020c */
[----:B-----5:R-:W-:-:S03]  /*f110*/  PRMT R113, R113, 0x7632, R113 ;  /* 0x0000763271717816 */ /* 0x020fc60000000071 */
[----:B------:R-:W-:Y:S02]  /*f120*/  IMAD.WIDE R24, R27, 0x2, R14 ;  /* 0x000000021b187825 */ /* 0x000fe400078e020e */
[----:B------:R0:W-:Y:S01]  /*f130*/  @P2 STG.E.U16 desc[UR6][R2.64], R113 ;  /* 0x0000007102002986 */ /* 0x0001e2000c101506 */
[----:B------:R-:W-:Y:S01]  /*f140*/  ISETP.LT.AND P2, PT, R152, UR4, !P1 ;  /* 0x0000000498007c0c */ /* 0x000fe2000cf41270 */
[----:B------:R-:W-:Y:S01]  /*f150*/  ULDC UR4, c[0x0][0x228] ;  /* 0x00008a0000047ab9 */ /* 0x000fe20000000800 */
[----:B------:R-:W-:Y:S01]  /*f160*/  VIADD R26, R160, 0x36 ;  /* 0x00000036a01a7836 */ /* 0x000fe20000000000 */
[----:B------:R3:W-:Y:S01]  /*f170*/  @P5 STG.E.U16 desc[UR6][R8.64], R46 ;  /* 0x0000002e08005986 */ /* 0x0007e2000c101506 */
[----:B------:R-:W-:Y:S01]  /*f180*/  ISETP.LT.AND P5, PT, R154, UR5, !P3 ;  /* 0x000000059a007c0c */ /* 0x000fe2000dfa1270 */
[----:B------:R-:W-:Y:S02]  /*f190*/  ULDC UR5, c[0x0][0x228] ;  /* 0x00008a0000057ab9 */ /* 0x000fe40000000800 */
[----:B------:R4:W-:Y:S01]  /*f1a0*/  @P6 STG.E.U16 desc[UR6][R10.64], R28 ;  /* 0x0000001c0a006986 */ /* 0x0009e2000c101506 */
[----:B------:R-:W-:Y:S01]  /*f1b0*/  ISETP.LT.AND P6, PT, R153, UR8, !P3 ;  /* 0x0000000899007c0c */ /* 0x000fe2000dfc1270 */
[----:B------:R-:W-:Y:S01]  /*f1c0*/  ULDC UR8, c[0x0][0x228] ;  /* 0x00008a0000087ab9 */ /* 0x000fe20000000800 */
[----:B------:R-:W-:Y:S01]  /*f1d0*/  ISETP.GE.AND P1, PT, R26, UR15, PT ;  /* 0x0000000f1a007c0c */ /* 0x000fe2000bf26270 */
[----:B------:R5:W-:Y:S01]  /*f1e0*/  @P4 STG.E.U16 desc[UR6][R24.64], R86 ;  /* 0x0000005618004986 */ /* 0x000be2000c101506 */
[----:B------:R-:W-:Y:S01]  /*f1f0*/  ISETP.LT.AND P4, PT, R155, UR4, !P3 ;  /* 0x000000049b007c0c */ /* 0x000fe2000df81270 */
[----:B0-----:R-:W-:Y:S01]  /*f200*/  IMAD.WIDE R2, R27, 0x2, R18 ;  /* 0x000000021b027825 */ /* 0x001fe200078e0212 */
[----:B------:R-:W-:Y:S01]  /*f210*/  ULDC UR4, c[0x0][0x228] ;  /* 0x00008a0000047ab9 */ /* 0x000fe20000000800 */
[----:B---3--:R-:W-:-:S02]  /*f220*/  PRMT R9, R86, 0x7632, R9 ;  /* 0x0000763256097816 */ /* 0x008fc40000000009 */
[----:B------:R-:W-:Y:S01]  /*f230*/  VIADD R27, R27, UR26 ;  /* 0x0000001a1b1b7c36 */ /* 0x000fe20008000000 */
[----:B------:R-:W-:Y:S01]  /*f240*/  ISETP.LT.AND P3, PT, R152, UR4, !P3 ;  /* 0x0000000498007c0c */ /* 0x000fe2000df61270 */
[----:B------:R-:W-:Y:S01]  /*f250*/  ULDC UR4, c[0x0][0x228] ;  /* 0x00008a0000047ab9 */ /* 0x000fe20000000800 */
[----:B------:R0:W-:Y:S01]  /*f260*/  @P2 STG.E.U16 desc[UR6][R2.64], R9 ;  /* 0x0000000902002986 */ /* 0x0001e2000c101506 */
[----:B----4-:R-:W-:-:S04]  /*f270*/  IMAD.WIDE R10, R27, 0x2, R12 ;  /* 0x000000021b0a7825 */ /* 0x010fc800078e020c */
[----:B-----5:R-:W-:-:S04]  /*f280*/  IMAD.WIDE R24, R27, 0x2, R14 ;  /* 0x000000021b187825 */ /* 0x020fc800078e020e */
[----:B------:R-:W-:Y:S02]  /*f290*/  VIADD R26, R160, 0x37 ;  /* 0x00000037a01a7836 */ /* 0x000fe40000000000 */
[----:B0-----:R-:W-:Y:S01]  /*f2a0*/  IMAD.WIDE R8, R27, 0x2, R16 ;  /* 0x000000021b087825 */ /* 0x001fe200078e0210 */
[----:B------:R-:W-:Y:S02]  /*f2b0*/  PRMT R3, R82, 0x7632, R3 ;  /* 0x0000763252037816 */ /* 0x000fe40000000003 */
[----:B------:R-:W-:Y:S01]  /*f2c0*/  ISETP.GE.AND P2, PT, R26, UR13, PT ;  /* 0x0000000d1a007c0c */ /* 0x000fe2000bf46270 */
[----:B------:R-:W-:Y:S01]  /*f2d0*/  VIADD R26, R160, 0x38 ;  /* 0x00000038a01a7836 */ /* 0x000fe20000000000 */
[----:B------:R0:W-:Y:S04]  /*f2e0*/  @P4 STG.E.U16 desc[UR6][R8.64], R82 ;  /* 0x0000005208004986 */ /* 0x0001e8000c101506 */
[----:B------:R3:W-:Y:S01]  /*f2f0*/  @P5 STG.E.U16 desc[UR6][R10.64], R3 ;  /* 0x000000030a005986 */ /* 0x0007e2000c101506 */
[----:B------:R-:W-:Y:S01]  /*f300*/  ISETP.LT.AND P5, PT, R154, UR5, !P1 ;  /* 0x000000059a007c0c */ /* 0x000fe2000cfa1270 */
[----:B------:R-:W-:-:S02]  /*f310*/  ULDC UR5, c[0x0][0x228] ;  /* 0x00008a0000057ab9 */ /* 0x000fc40000000800 */
[----:B------:R4:W-:Y:S01]  /*f320*/  @P6 STG.E.U16 desc[UR6][R24.64], R114 ;  /* 0x0000007218006986 */ /* 0x0009e2000c101506 */
[----:B------:R-:W-:Y:S01]  /*f330*/  ISETP.LT.AND P6, PT, R155, UR4, !P1 ;  /* 0x000000049b007c0c */ /* 0x000fe2000cfc1270 */
[----:B------:R-:W-:Y:S01]  /*f340*/  ULDC UR4, c[0x0][0x228] ;  /* 0x00008a0000047ab9 */ /* 0x000fe20000000800 */
[----:B0-----:R-:W-:Y:S02]  /*f350*/  PRMT R9, R114, 0x7632, R9 ;  /* 0x0000763272097816 */ /* 0x001fe40000000009 */
[----:B------:R-:W-:Y:S01]  /*f360*/  ISETP.LT.AND P4, PT, R153, UR4, !P1 ;  /* 0x0000000499007c0c */ /* 0x000fe2000cf81270 */
[----:B------:R-:W-:Y:S01]  /*f370*/  ULDC UR4, c[0x0][0x228] ;  /* 0x00008a0000047ab9 */ /* 0x000fe20000000800 */
[C---:B---3--:R-:W-:Y:S01]  /*f380*/  IMAD.WIDE R2, R27.reuse, 0x2, R18 ;  /* 0x000000021b027825 */ /* 0x048fe200078e0212 */
[----:B------:R-:W-:Y:S01]  /*f390*/  ISETP.LT.AND P1, PT, R152, UR4, !P1 ;  /* 0x0000000498007c0c */ /* 0x000fe2000cf21270 */
[----:B------:R-:W-:Y:S02]  /*f3a0*/  ULDC UR4, c[0x0][0x228] ;  /* 0x00008a0000047ab9 */ /* 0x000fe40000000800 */
[----:B------:R-:W-:Y:S01]  /*f3b0*/  VIADD R27, R27, UR26 ;  /* 0x0000001a1b1b7c36 */ /* 0x000fe20008000000 */
[----:B------:R0:W-:Y:S01]  /*f3c0*/  @P3 STG.E.U16 desc[UR6][R2.64], R9 ;  /* 0x0000000902003986 */ /* 0x0001e2000c101506 */
[----:B------:R-:W-:Y:S01]  /*f3d0*/  ISETP.GE.AND P3, PT, R26, UR11, PT ;  /* 0x0000000b1a007c0c */ /* 0x000fe2000bf66270 */
[----:B------:R-:W-:-:S02]  /*f3e0*/  VIADD R26, R160, 0x39 ;  /* 0x00000039a01a7836 */ /* 0x000fc40000000000 */
[----:B------:R-:W-:-:S04]  /*f3f0*/  IMAD.WIDE R10, R27, 0x2, R12 ;  /* 0x000000021b0a7825 */ /* 0x000fc800078e020c */
[----:B----4-:R-:W-:-:S04]  /*f400*/  IMAD.WIDE R24, R27, 0x2, R14 ;  /* 0x000000021b187825 */ /* 0x010fc800078e020e */
[----:B0-----:R-:W-:Y:S01]  /*f410*/  IMAD.WIDE R8, R27, 0x2, R16 ;  /* 0x000000021b087825 */ /* 0x001fe200078e0210 */
[----:B------:R-:W-:-:S03]  /*f420*/  PRMT R3, R47, 0x7632, R3 ;  /* 0x000076322f037816 */ /* 0x000fc60000000003 */
[----:B------:R-:W-:Y:S01]  /*f430*/  VIADD R29, R27, UR26 ;  /* 0x0000001a1b1d7c36 */ /* 0x000fe20008000000 */
[----:B------:R0:W-:Y:S01]  /*f440*/  @P6 STG.E.U16 desc[UR6][R8.64], R47 ;  /* 0x0000002f08006986 */ /* 0x0001e2000c101506 */
[----:B------:R-:W-:Y:S01]  /*f450*/  ISETP.LT.AND P6, PT, R155, UR4, !P2 ;  /* 0x000000049b007c0c */ /* 0x000fe2000d7c1270 */
[----:B------:R-:W-:Y:S01]  /*f460*/  ULDC UR4, c[0x0][0x228] ;  /* 0x00008a0000047ab9 */ /* 0x000fe20000000800 */
        /* <DEDUP_REMOVED lines=8> */
[----:B0-----:R-:W-:Y:S01]  /*f4f0*/  IMAD.WIDE R8, R29, 0x2, R16 ;  /* 0x000000021d087825 */ /* 0x001fe200078e0210 */
[----:B------:R-:W-:Y:S01]  /*f500*/  ISETP.LT.AND P2, PT, R152, UR4, !P2 ;  /* 0x0000000498007c0c */ /* 0x000fe2000d741270 */
[----:B------:R-:W-:Y:S01]  /*f510*/  ULDC UR4, c[0x0][0x228] ;  /* 0x00008a0000047ab9 */ /* 0x000fe20000000800 */
[----:B---3--:R-:W-:Y:S01]  /*f520*/  PRMT R11, R87, 0x7632, R11 ;  /* 0x00007632570b7816 */ /* 0x008fe2000000000b */
[----:B------:R-:W-:-:S04]  /*f530*/  IMAD.WIDE R2, R27, 0x2, R18 ;  /* 0x000000021b027825 */ /* 0x000fc800078e0212 */
[C---:B----4-:R-:W-:Y:S01]  /*f540*/  IMAD.WIDE R24, R29.reuse, 0x2, R12 ;  /* 0x000000021d187825 */ /* 0x050fe200078e020c */
[----:B------:R0:W-:Y:S01]  /*f550*/  @P1 STG.E.U16 desc[UR6][R2.64], R11 ;  /* 0x0000000b02001986 */ /* 0x0001e2000c101506 */
[----:B------:R-:W-:Y:S02]  /*f560*/  ISETP.GE.AND P1, PT, R26, UR9, PT ;  /* 0x000000091a007c0c */ /* 0x000fe4000bf26270 */
[----:B------:R-:W-:Y:S01]  /*f570*/  IMAD.WIDE R26, R29, 0x2, R14 ;  /* 0x000000021d1a7825 */ /* 0x000fe200078e020e */
[----:B------:R-:W-:Y:S01]  /*f580*/  @P6 STG.E.U16 desc[UR6][R8.64], R83 ;  /* 0x0000005308006986 */ /* 0x000fe2000c101506 */
[----:B------:R-:W-:Y:S01]  /*f590*/  ISETP.LT.AND P6, PT, R155, UR5, !P3 ;  /* 0x000000059b007c0c */ /* 0x000fe2000dfc1270 */
[----:B------:R-:W-:Y:S02]  /*f5a0*/  ULDC UR5, c[0x0][0x228] ;  /* 0x00008a0000057ab9 */ /* 0x000fe40000000800 */
[----:B------:R3:W4:Y:S01]  /*f5b0*/  LDS.128 R8, [R0] ;  /* 0x0000000000087984 */ /* 0x0007220000000c00 */
[----:B0-----:R-:W-:Y:S01]  /*f5c0*/  PRMT R3, R83, 0x7632, R3 ;  /* 0x0000763253037816 */ /* 0x001fe20000000003 */
[----:B---3--:R-:W-:-:S04]  /*f5d0*/  VIADD R0, R160, 0x3a ;  /* 0x0000003aa0007836 */ /* 0x008fc80000000000 */
[----:B------:R0:W-:Y:S01]  /*f5e0*/  @P4 STG.E.U16 desc[UR6][R24.64], R3 ;  /* 0x0000000318004986 */ /* 0x0001e2000c101506 */
[----:B------:R-:W-:Y:S01]  /*f5f0*/  ISETP.LT.AND P4, PT, R154, UR4, !P3 ;  /* 0x000000049a007c0c */ /* 0x000fe2000df81270 */
[----:B------:R-:W-:Y:S02]  /*f600*/  ULDC UR4, c[0x0][0x228] ;  /* 0x00008a0000047ab9 */ /* 0x000fe40000000800 */
[----:B------:R3:W-:Y:S01]  /*f610*/  @P5 STG.E.U16 desc[UR6][R26.64], R115 ;  /* 0x000000731a005986 */ /* 0x0007e2000c101506 */
[----:B------:R-:W-:Y:S01]  /*f620*/  ISETP.LT.AND P5, PT, R153, UR5, !P3 ;  /* 0x0000000599007c0c */ /* 0x000fe2000dfa1270 */
[----:B------:R-:W-:Y:S01]  /*f630*/  ULDC UR5, c[0x0][0x228] ;  /* 0x00008a0000057ab9 */ /* 0x000fe20000000800 */
[----:B------:R-:W-:Y:S01]  /*f640*/  ISETP.LT.AND P3, PT, R152, UR4, !P3 ;  /* 0x0000000498007c0c */ /* 0x000fe2000df61270 */
[----:B------:R-:W-:Y:S01]  /*f650*/  ULDC UR4, c[0x0][0x228] ;  /* 0x00008a0000047ab9 */ /* 0x000fe20000000800 */
[----:B0-----:R-:W-:Y:S01]  /*f660*/  PRMT R25, R115, 0x7632, R25 ;  /* 0x0000763273197816 */ /* 0x001fe20000000019 */
[----:B------:R-:W-:-:S04]  /*f670*/  IMAD.WIDE R2, R29, 0x2, R18 ;  /* 0x000000021d027825 */ /* 0x000fc800078e0212 */
[C---:B------:R-:W-:Y:S01]  /*f680*/  IMAD.WIDE R28, R31.reuse, 0x2, R16 ;  /* 0x000000021f1c7825 */ /* 0x040fe200078e0210 */
[----:B------:R0:W-:Y:S01]  /*f690*/  @P2 STG.E.U16 desc[UR6][R2.64], R25 ;  /* 0x0000001902002986 */ /* 0x0001e2000c101506 */
[----:B------:R-:W-:Y:S02]  /*f6a0*/  ISETP.GE.AND P2, PT, R0, UR23, PT ;  /* 0x0000001700007c0c */ /* 0x000fe4000bf46270 */
[----:B---3--:R-:W-:Y:S01]  /*f6b0*/  IMAD.WIDE R26, R31, 0x2, R14 ;  /* 0x000000021f1a7825 */ /* 0x008fe200078e020e */
[----:B------:R3:W-:Y:S01]  /*f6c0*/  @P6 STG.E.U16 desc[UR6][R28.64], R48 ;  /* 0x000000301c006986 */ /* 0x0007e2000c101506 */
[----:B------:R-:W-:Y:S01]  /*f6d0*/  ISETP.LT.AND P6, PT, R155, UR5, !P1 ;  /* 0x000000059b007c0c */ /* 0x000fe2000cfc1270 */
[----:B------:R-:W-:Y:S01]  /*f6e0*/  ULDC UR5, c[0x0][0x228] ;  /* 0x00008a0000057ab9 */ /* 0x000fe20000000800 */
[----:B------:R-:W-:Y:S01]  /*f6f0*/  VIADD R0, R160, 0x3b ;  /* 0x0000003ba0007836 */ /* 0x000fe20000000000 */
[----:B0-----:R-:W-:Y:S01]  /*f700*/  PRMT R3, R48, 0x7632, R3 ;  /* 0x0000763230037816 */ /* 0x001fe20000000003 */
[----:B------:R-:W-:-:S04]  /*f710*/  IMAD.WIDE R24, R31, 0x2, R12 ;  /* 0x000000021f187825 */ /* 0x000fc800078e020c */
[----:B---3--:R-:W-:Y:S01]  /*f720*/  IMAD.WIDE R28, R33, 0x2, R16 ;  /* 0x00000002211c7825 */ /* 0x008fe200078e0210 */
[----:B------:R0:W-:Y:S01]  /*f730*/  @P4 STG.E.U16 desc[UR6][R24.64], R3 ;  /* 0x0000000318004986 */ /* 0x0001e2000c101506 */
[----:B------:R-:W-:Y:S01]  /*f740*/  ISETP.LT.AND P4, PT, R154, UR4, !P1 ;  /* 0x000000049a007c0c */ /* 0x000fe2000cf81270 */
[----:B------:R-:W-:Y:S02]  /*f750*/  ULDC UR4, c[0x0][0x228] ;  /* 0x00008a0000047ab9 */ /* 0x000fe40000000800 */
[----:B-1----:R1:W-:Y:S01]  /*f760*/  @P5 STG.E.U16 desc[UR6][R26.64], R20 ;  /* 0x000000141a005986 */ /* 0x0023e2000c101506 */
[----:B------:R-:W-:Y:S01]  /*f770*/  ISETP.LT.AND P5, PT, R152, UR4, !P1 ;  /* 0x0000000498007c0c */ /* 0x000fe2000cfa1270 */
[----:B------:R-:W-:Y:S01]  /*f780*/  ULDC UR4, c[0x0][0x228] ;  /* 0x00008a0000047ab9 */ /* 0x000fe20000000800 */
[----:B0-----:R-:W-:Y:S01]  /*f790*/  PRMT R25, R20, 0x7632, R25 ;  /* 0x0000763214197816 */ /* 0x001fe20000000019 */
[----:B------:R-:W-:-:S04]  /*f7a0*/  IMAD.WIDE R2, R31, 0x2, R18 ;  /* 0x000000021f027825 */ /* 0x000fc800078e0212 */
[----:B-1----:R-:W-:Y:S01]  /*f7b0*/  IMAD.WIDE R26, R33, 0x2, R14 ;  /* 0x00000002211a7825 */ /* 0x002fe200078e020e */
[----:B------:R0:W-:Y:S01]  /*f7c0*/  @P3 STG.E.U16 desc[UR6][R2.64], R25 ;  /* 0x0000001902003986 */ /* 0x0001e2000c101506 */
[----:B------:R-:W-:Y:S01]  /*f7d0*/  ISETP.LT.AND P3, PT, R153, UR5, !P1 ;  /* 0x0000000599007c0c */ /* 0x000fe2000cf61270 */
[----:B------:R-:W-:Y:S01]  /*f7e0*/  ULDC UR5, c[0x0][0x228] ;  /* 0x00008a0000057ab9 */ /* 0x000fe20000000800 */
[----:B------:R-:W-:Y:S01]  /*f7f0*/  VIADD R31, R33, UR26 ;  /* 0x0000001a211f7c36 */ /* 0x000fe20008000000 */
[----:B--2---:R4:W-:Y:S01]  /*f800*/  @P6 STG.E.U16 desc[UR6][R28.64], R4 ;  /* 0x000000041c006986 */ /* 0x0049e2000c101506 */
[----:B------:R-:W-:Y:S01]  /*f810*/  ISETP.LT.AND P6, PT, R155, UR5, !P2 ;  /* 0x000000059b007c0c */ /* 0x000fe2000d7c1270 */
[----:B------:R-:W-:Y:S01]  /*f820*/  ULDC UR5, c[0x0][0x228] ;  /* 0x00008a0000057ab9 */ /* 0x000fe20000000800 */
[----:B------:R-:W-:Y:S01]  /*f830*/  ISETP.GE.AND P1, PT, R0, UR21, PT ;  /* 0x0000001500007c0c */ /* 0x000fe2000bf26270 */
[----:B------:R-:W-:Y:S01]  /*f840*/  VIADD R0, R160, 0x3c ;  /* 0x0000003ca0007836 */ /* 0x000fe20000000000 */
[----:B0-----:R-:W-:Y:S01]  /*f850*/  PRMT R3, R4, 0x7632, R3 ;  /* 0x0000763204037816 */ /* 0x001fe20000000003 */
[----:B------:R-:W-:Y:S01]  /*f860*/  IMAD.WIDE R24, R33, 0x2, R12 ;  /* 0x0000000221187825 */ /* 0x000fe200078e020c */
[----:B----4-:R-:W-:-:S03]  /*f870*/  PRMT R4, R8, 0x7632, R4 ;  /* 0x0000763208047816 */ /* 0x010fc60000000004 */
[----:B------:R-:W-:Y:S01]  /*f880*/  IMAD.WIDE R28, R31, 0x2, R16 ;  /* 0x000000021f1c7825 */ /* 0x000fe200078e0210 */
[----:B------:R0:W-:Y:S01]  /*f890*/  @P4 STG.E.U16 desc[UR6][R24.64], R3 ;  /* 0x0000000318004986 */ /* 0x0001e2000c101506 */
[----:B------:R-:W-:Y:S01]  /*f8a0*/  ISETP.LT.AND P4, PT, R153, UR5, !P2 ;  /* 0x0000000599007c0c */ /* 0x000fe2000d781270 */
[----:B------:R-:W-:Y:S02]  /*f8b0*/  ULDC UR5, c[0x0][0x228] ;  /* 0x00008a0000057ab9 */ /* 0x000fe40000000800 */
[----:B------:R1:W-:Y:S01]  /*f8c0*/  @P3 STG.E.U16 desc[UR6][R26.64], R8 ;  /* 0x000000081a003986 */ /* 0x0003e2000c101506 */
[----:B------:R-:W-:Y:S01]  /*f8d0*/  ISETP.LT.AND P3, PT, R154, UR4, !P2 ;  /* 0x000000049a007c0c */ /* 0x000fe2000d761270 */
[----:B------:R-:W-:Y:S01]  /*f8e0*/  ULDC UR4, c[0x0][0x228] ;  /* 0x00008a0000047ab9 */ /* 0x000fe20000000800 */
[----:B0-----:R-:W-:-:S04]  /*f8f0*/  IMAD.WIDE R2, R33, 0x2, R18 ;  /* 0x0000000221027825 */ /* 0x001fc800078e0212 */
[C---:B------:R-:W-:Y:S01]  /*f900*/  IMAD.WIDE R24, R31.reuse, 0x2, R12 ;  /* 0x000000021f187825 */ /* 0x040fe200078e020c */
[----:B------:R0:W-:Y:S01]  /*f910*/  @P5 STG.E.U16 desc[UR6][R2.64], R4 ;  /* 0x0000000402005986 */ /* 0x0001e2000c101506 */
[----:B------:R-:W-:Y:S01]  /*f920*/  ISETP.LT.AND P5, PT, R152, UR4, !P2 ;  /* 0x0000000498007c0c */ /* 0x000fe2000d7a1270 */
[----:B------:R-:W-:Y:S01]  /*f930*/  ULDC UR4, c[0x0][0x228] ;  /* 0x00008a0000047ab9 */ /* 0x000fe20000000800 */
[----:B------:R-:W-:Y:S01]  /*f940*/  VIADD R33, R31, UR26 ;  /* 0x0000001a1f217c36 */ /* 0x000fe20008000000 */
[----:B------:R2:W-:Y:S01]  /*f950*/  @P6 STG.E.U16 desc[UR6][R28.64], R49 ;  /* 0x000000311c006986 */ /* 0x0005e2000c101506 */
[----:B------:R-:W-:Y:S01]  /*f960*/  ISETP.LT.AND P6, PT, R155, UR5, !P1 ;  /* 0x000000059b007c0c */ /* 0x000fe2000cfc1270 */
[----:B-1----:R-:W-:Y:S01]  /*f970*/  IMAD.WIDE R26, R31, 0x2, R14 ;  /* 0x000000021f1a7825 */ /* 0x002fe200078e020e */
[----:B------:R-:W-:Y:S01]  /*f980*/  ULDC UR5, c[0x0][0x228] ;  /* 0x00008a0000057ab9 */ /* 0x000fe20000000800 */
[----:B------:R-:W-:Y:S02]  /*f990*/  ISETP.GE.AND P2, PT, R0, UR19, PT ;  /* 0x0000001300007c0c */ /* 0x000fe4000bf46270 */
[----:B------:R-:W-:Y:S01]  /*f9a0*/  VIADD R0, R160, 0x3d ;  /* 0x0000003da0007836 */ /* 0x000fe20000000000 */
[----:B0-----:R-:W-:-:S02]  /*f9b0*/  PRMT R3, R49, 0x7632, R3 ;  /* 0x0000763231037816 */ /* 0x001fc40000000003 */
[----:B------:R-:W-:Y:S01]  /*f9c0*/  PRMT R4, R21, 0x7632, R4 ;  /* 0x0000763215047816 */ /* 0x000fe20000000004 */
[----:B--2---:R-:W-:Y:S02]  /*f9d0*/  IMAD.WIDE R28, R33, 0x2, R16 ;  /* 0x00000002211c7825 */ /* 0x004fe400078e0210 */
[----:B------:R0:W-:Y:S01]  /*f9e0*/  @P3 STG.E.U16 desc[UR6][R24.64], R3 ;  /* 0x0000000318003986 */ /* 0x0001e2000c101506 */
[----:B------:R-:W-:Y:S01]  /*f9f0*/  ISETP.LT.AND P3, PT, R154, UR4, !P1 ;  /* 0x000000049a007c0c */ /* 0x000fe2000cf61270 */
[----:B------:R-:W-:Y:S02]  /*fa00*/  ULDC UR4, c[0x0][0x228] ;  /* 0x00008a0000047ab9 */ /* 0x000fe40000000800 */
[----:B------:R1:W-:Y:S01]  /*fa10*/  @P4 STG.E.U16 desc[UR6][R26.64], R21 ;  /* 0x000000151a004986 */ /* 0x0003e2000c101506 */
[----:B------:R-:W-:Y:S01]  /*fa20*/  ISETP.LT.AND P4, PT, R153, UR5, !P1 ;  /* 0x0000000599007c0c */ /* 0x000fe2000cf81270 */
[----:B------:R-:W-:Y:S01]  /*fa30*/  ULDC UR5, c[0x0][0x228] ;  /* 0x00008a0000057ab9 */ /* 0x000fe20000000800 */
[----:B0-----:R-:W-:-:S04]  /*fa40*/  IMAD.WIDE R2, R31, 0x2, R18 ;  /* 0x000000021f027825 */ /* 0x001fc800078e0212 */
[C---:B-1----:R-:W-:Y:S01]  /*fa50*/  IMAD.WIDE R20, R33.reuse, 0x2, R12 ;  /* 0x0000000221147825 */ /* 0x042fe200078e020c */
[----:B------:R0:W-:Y:S01]  /*fa60*/  @P5 STG.E.U16 desc[UR6][R2.64], R4 ;  /* 0x0000000402005986 */ /* 0x0001e2000c101506 */
[----:B------:R-:W-:Y:S01]  /*fa70*/  ISETP.LT.AND P5, PT, R152, UR4, !P1 ;  /* 0x0000000498007c0c */ /* 0x000fe2000cfa1270 */
[----:B------:R-:W-:Y:S01]  /*fa80*/  ULDC UR4, c[0x0][0x228] ;  /* 0x00008a0000047ab9 */ /* 0x000fe20000000800 */
[----:B------:R-:W-:Y:S01]  /*fa90*/  VIADD R27, R33, UR26 ;  /* 0x0000001a211b7c36 */ /* 0x000fe20008000000 */
[----:B------:R1:W-:Y:S01]  /*faa0*/  @P6 STG.E.U16 desc[UR6][R28.64], R5 ;  /* 0x000000051c006986 */ /* 0x0003e2000c101506 */
[----:B------:R-:W-:Y:S01]  /*fab0*/  ISETP.LT.AND P6, PT, R155, UR5, !P2 ;  /* 0x000000059b007c0c */ /* 0x000fe2000d7c1270 */
[----:B------:R-:W-:Y:S01]  /*fac0*/  IMAD.WIDE R24, R33, 0x2, R14 ;  /* 0x0000000221187825 */ /* 0x000fe200078e020e */
[----:B------:R-:W-:Y:S01]  /*fad0*/  ULDC UR5, c[0x0][0x228] ;  /* 0x00008a0000057ab9 */ /* 0x000fe20000000800 */
[----:B------:R-:W-:Y:S02]  /*fae0*/  ISETP.GE.AND P1, PT, R0, UR17, PT ;  /* 0x0000001100007c0c */ /* 0x000fe4000bf26270 */
[----:B------:R-:W-:Y:S01]  /*faf0*/  VIADD R0, R160, 0x3e ;  /* 0x0000003ea0007836 */ /* 0x000fe20000000000 */
[----:B0-----:R-:W-:Y:S01]  /*fb00*/  PRMT R3, R5, 0x7632, R3 ;  /* 0x0000763205037816 */ /* 0x001fe20000000003 */
[----:B-1----:R-:W-:-:S04]  /*fb10*/  IMAD.WIDE R4, R27, 0x2, R16 ;  /* 0x000000021b047825 */ /* 0x002fc800078e0210 */
[----:B------:R0:W-:Y:S01]  /*fb20*/  @P3 STG.E.U16 desc[UR6][R20.64], R3 ;  /* 0x0000000314003986 */ /* 0x0001e2000c101506 */
[----:B------:R-:W-:Y:S01]  /*fb30*/  ISETP.LT.AND P3, PT, R154, UR4, !P2 ;  /* 0x000000049a007c0c */ /* 0x000fe2000d761270 */
[----:B------:R-:W-:Y:S02]  /*fb40*/  ULDC UR4, c[0x0][0x228] ;  /* 0x00008a0000047ab9 */ /* 0x000fe40000000800 */
[----:B------:R1:W-:Y:S01]  /*fb50*/  @P4 STG.E.U16 desc[UR6][R24.64], R9 ;  /* 0x0000000918004986 */ /* 0x0003e2000c101506 */
[----:B------:R-:W-:Y:S01]  /*fb60*/  ISETP.LT.AND P4, PT, R153, UR5, !P2 ;  /* 0x0000000599007c0c */ /* 0x000fe2000d781270 */
[----:B------:R-:W-:Y:S01]  /*fb70*/  ULDC UR5, c[0x0][0x228] ;  /* 0x00008a0000057ab9 */ /* 0x000fe20000000800 */
[----:B0-----:R-:W-:Y:S01]  /*fb80*/  PRMT R21, R9, 0x7632, R21 ;  /* 0x0000763209157816 */ /* 0x001fe20000000015 */
[----:B------:R-:W-:-:S04]  /*fb90*/  IMAD.WIDE R2, R33, 0x2, R18 ;  /* 0x0000000221027825 */ /* 0x000fc800078e0212 */
[C---:B-1----:R-:W-:Y:S01]  /*fba0*/  IMAD.WIDE R8, R27.reuse, 0x2, R12 ;  /* 0x000000021b087825 */ /* 0x042fe200078e020c */
[----:B------:R0:W-:Y:S01]  /*fbb0*/  @P5 STG.E.U16 desc[UR6][R2.64], R21 ;  /* 0x0000001502005986 */ /* 0x0001e2000c101506 */
[----:B------:R-:W-:Y:S01]  /*fbc0*/  ISETP.LT.AND P5, PT, R152, UR4, !P2 ;  /* 0x0000000498007c0c */ /* 0x000fe2000d7a1270 */
[----:B------:R-:W-:Y:S01]  /*fbd0*/  ULDC UR4, c[0x0][0x228] ;  /* 0x00008a0000047ab9 */ /* 0x000fe20000000800 */
[----:B------:R-:W-:Y:S01]  /*fbe0*/  VIADD R25, R27, UR26 ;  /* 0x0000001a1b197c36 */ /* 0x000fe20008000000 */
[----:B------:R1:W-:Y:S01]  /*fbf0*/  @P6 STG.E.U16 desc[UR6][R4.64], R50 ;  /* 0x0000003204006986 */ /* 0x0003e2000c101506 */
[----:B------:R-:W-:Y:S01]  /*fc00*/  ISETP.LT.AND P6, PT, R155, UR5, !P1 ;  /* 0x000000059b007c0c */ /* 0x000fe2000cfc1270 */
[----:B------:R-:W-:Y:S01]  /*fc10*/  ULDC UR5, c[0x0][0x228] ;  /* 0x00008a0000057ab9 */ /* 0x000fe20000000800 */
[----:B------:R-:W-:Y:S02]  /*fc20*/  ISETP.GE.AND P2, PT, R0, UR25, PT ;  /* 0x0000001900007c0c */ /* 0x000fe4000bf46270 */
[----:B------:R-:W-:-:S02]  /*fc30*/  PRMT R0, R22, 0x7632, R0 ;  /* 0x0000763216007816 */ /* 0x000fc40000000000 */
[----:B0-----:R-:W-:Y:S01]  /*fc40*/  PRMT R3, R50, 0x7632, R3 ;  /* 0x0000763232037816 */ /* 0x001fe20000000003 */
[----:B------:R-:W-:-:S04]  /*fc50*/  IMAD.WIDE R20, R27, 0x2, R14 ;  /* 0x000000021b147825 */ /* 0x000fc800078e020e */
[----:B------:R0:W-:Y:S01]  /*fc60*/  @P3 STG.E.U16 desc[UR6][R8.64], R3 ;  /* 0x0000000308003986 */ /* 0x0001e2000c101506 */
[----:B------:R-:W-:Y:S01]  /*fc70*/  ISETP.LT.AND P3, PT, R154, UR4, !P1 ;  /* 0x000000049a007c0c */ /* 0x000fe2000cf61270 */
[----:B-1----:R-:W-:Y:S01]  /*fc80*/  IMAD.WIDE R4, R25, 0x2, R16 ;  /* 0x0000000219047825 */ /* 0x002fe200078e0210 */
[----:B------:R-:W-:Y:S01]  /*fc90*/  ULDC UR4, c[0x0][0x228] ;  /* 0x00008a0000047ab9 */ /* 0x000fe20000000800 */
[----:B------:R1:W-:Y:S01]  /*fca0*/  @P4 STG.E.U16 desc[UR6][R20.64], R22 ;  /* 0x0000001614004986 */ /* 0x0003e2000c101506 */
[----:B------:R-:W-:Y:S01]  /*fcb0*/  ISETP.LT.AND P4, PT, R153, UR5, !P1 ;  /* 0x0000000599007c0c */ /* 0x000fe2000cf81270 */
[----:B------:R-:W-:Y:S01]  /*fcc0*/  ULDC UR5, c[0x0][0x228] ;  /* 0x00008a0000057ab9 */ /* 0x000fe20000000800 */
[----:B------:R-:W-:Y:S01]  /*fcd0*/  ISETP.LT.AND P1, PT, R152, UR4, !P1 ;  /* 0x0000000498007c0c */ /* 0x000fe2000cf21270 */
[----:B------:R-:W-:Y:S01]  /*fce0*/  ULDC UR4, c[0x0][0x228] ;  /* 0x00008a0000047ab9 */ /* 0x000fe20000000800 */
[----:B0-----:R-:W-:-:S04]  /*fcf0*/  IMAD.WIDE R2, R27, 0x2, R18 ;  /* 0x000000021b027825 */ /* 0x001fc800078e0212 */
[----:B------:R-:W-:Y:S01]  /*fd00*/  IMAD.WIDE R8, R25, 0x2, R12 ;  /* 0x0000000219087825 */ /* 0x000fe200078e020c */
[----:B------:R0:W-:Y:S01]  /*fd10*/  @P5 STG.E.U16 desc[UR6][R2.64], R0 ;  /* 0x0000000002005986 */ /* 0x0001e2000c101506 */
[----:B------:R-:W-:Y:S02]  /*fd20*/  ISETP.LT.AND P5, PT, R155, UR8, !P0 ;  /* 0x000000089b007c0c */ /* 0x000fe4000c7a1270 */
[----:B------:R-:W-:Y:S01]  /*fd30*/  VIADD R27, R25, UR26 ;  /* 0x0000001a191b7c36 */ /* 0x000fe20008000000 */
[----:B------:R2:W-:Y:S01]  /*fd40*/  @P6 STG.E.U16 desc[UR6][R4.64], R6 ;  /* 0x0000000604006986 */ /* 0x0005e2000c101506 */
[----:B------:R-:W-:Y:S01]  /*fd50*/  ISETP.LT.AND P6, PT, R155, UR5, !P2 ;  /* 0x000000059b007c0c */ /* 0x000fe2000d7c1270 */
[----:B-1----:R-:W-:Y:S01]  /*fd60*/  IMAD.WIDE R20, R25, 0x2, R14 ;  /* 0x0000000219147825 */ /* 0x002fe200078e020e */
[----:B------:R-:W-:Y:S01]  /*fd70*/  ULDC UR5, c[0x0][0x228] ;  /* 0x00008a0000057ab9 */ /* 0x000fe20000000800 */
[----:B0-----:R-:W-:Y:S02]  /*fd80*/  PRMT R3, R6, 0x7632, R3 ;  /* 0x0000763206037816 */ /* 0x001fe40000000003 */
[----:B------:R-:W-:Y:S01]  /*fd90*/  PRMT R0, R10, 0x7632, R0 ;  /* 0x000076320a007816 */ /* 0x000fe20000000000 */
[----:B--2---:R-:W-:-:S02]  /*fda0*/  IMAD.WIDE R4, R27, 0x2, R16 ;  /* 0x000000021b047825 */ /* 0x004fc400078e0210 */
[----:B------:R0:W-:Y:S01]  /*fdb0*/  @P3 STG.E.U16 desc[UR6][R8.64], R3 ;  /* 0x0000000308003986 */ /* 0x0001e2000c101506 */
[C---:B------:R-:W-:Y:S01]  /*fdc0*/  ISETP.LT.AND P3, PT, R154.reuse, UR5, !P0 ;  /* 0x000000059a007c0c */ /* 0x040fe2000c761270 */
[----:B------:R-:W-:Y:S01]  /*fdd0*/  ULDC UR5, c[0x0][0x228] ;  /* 0x00008a0000057ab9 */ /* 0x000fe20000000800 */
[----:B------:R-:W-:Y:S01]  /*fde0*/  PRMT R6, R23, 0x7632, R6 ;  /* 0x0000763217067816 */ /* 0x000fe20000000006 */
[----:B------:R1:W-:Y:S01]  /*fdf0*/  @P4 STG.E.U16 desc[UR6][R20.64], R10 ;  /* 0x0000000a14004986 */ /* 0x0003e2000c101506 */
[----:B------:R-:W-:Y:S01]  /*fe00*/  ISETP.LT.AND P4, PT, R154, UR4, !P2 ;  /* 0x000000049a007c0c */ /* 0x000fe2000d781270 */
[----:B------:R-:W-:Y:S01]  /*fe10*/  ULDC UR4, c[0x0][0x228] ;  /* 0x00008a0000047ab9 */ /* 0x000fe20000000800 */
[----:B0-----:R-:W-:-:S04]  /*fe20*/  IMAD.WIDE R2, R25, 0x2, R18 ;  /* 0x0000000219027825 */ /* 0x001fc800078e0212 */
[----:B-1----:R-:W-:Y:S01]  /*fe30*/  VIADD R21, R27, UR26 ;  /* 0x0000001a1b157c36 */ /* 0x002fe20008000000 */
[----:B------:R0:W-:Y:S01]  /*fe40*/  @P1 STG.E.U16 desc[UR6][R2.64], R0 ;  /* 0x0000000002001986 */ /* 0x0001e2000c101506 */
[----:B------:R-:W-:Y:S01]  /*fe50*/  ISETP.LT.AND P1, PT, R153, UR5, !P0 ;  /* 0x0000000599007c0c */ /* 0x000fe2000c721270 */
[----:B------:R-:W-:Y:S01]  /*fe60*/  ULDC UR5, c[0x0][0x228] ;  /* 0x00008a0000057ab9 */ /* 0x000fe20000000800 */
[----:B------:R-:W-:Y:S01]  /*fe70*/  IMAD.WIDE R8, R27, 0x2, R18 ;  /* 0x000000021b087825 */ /* 0x000fe200078e0212 */
[----:B------:R1:W-:Y:S01]  /*fe80*/  @P6 STG.E.U16 desc[UR6][R4.64], R51 ;  /* 0x0000003304006986 */ /* 0x0003e2000c101506 */
[----:B------:R-:W-:Y:S01]  /*fe90*/  ISETP.LT.AND P6, PT, R153, UR4, !P2 ;  /* 0x0000000499007c0c */ /* 0x000fe2000d7c1270 */
[----:B------:R-:W-:Y:S01]  /*fea0*/  ULDC UR4, c[0x0][0x228] ;  /* 0x00008a0000047ab9 */ /* 0x000fe20000000800 */
[C---:B------:R-:W-:Y:S01]  /*feb0*/  ISETP.LT.AND P0, PT, R152.reuse, UR5, !P0 ;  /* 0x0000000598007c0c */ /* 0x040fe2000c701270 */
[----:B------:R-:W-:Y:S01]  /*fec0*/  IMAD.WIDE R16, R21, 0x2, R16 ;  /* 0x0000000215107825 */ /* 0x000fe200078e0210 */
[----:B------:R-:W-:-:S02]  /*fed0*/  ISETP.LT.AND P2, PT, R152, UR4, !P2 ;  /* 0x0000000498007c0c */ /* 0x000fc4000d741270 */
[----:B------:R-:W-:Y:S01]  /*fee0*/  PRMT R10, R7, 0x7632, R10 ;  /* 0x00007632070a7816 */ /* 0x000fe2000000000a */
[----:B0-----:R-:W-:Y:S01]  /*fef0*/  IMAD.WIDE R2, R27, 0x2, R12 ;  /* 0x000000021b027825 */ /* 0x001fe200078e020c */
[----:B------:R-:W-:-:S03]  /*ff00*/  PRMT R0, R51, 0x7632, R0 ;  /* 0x0000763233007816 */ /* 0x000fc60000000000 */
[----:B-1----:R-:W-:Y:S02]  /*ff10*/  IMAD.WIDE R4, R27, 0x2, R14 ;  /* 0x000000021b047825 */ /* 0x002fe400078e020e */
[----:B------:R0:W-:Y:S02]  /*ff20*/  @P4 STG.E.U16 desc[UR6][R2.64], R0 ;  /* 0x0000000002004986 */ /* 0x0001e4000c101506 */
[C---:B------:R-:W-:Y:S02]  /*ff30*/  IMAD.WIDE R12, R21.reuse, 0x2, R12 ;  /* 0x00000002150c7825 */ /* 0x040fe400078e020c */
[----:B------:R0:W-:Y:S02]  /*ff40*/  @P6 STG.E.U16 desc[UR6][R4.64], R23 ;  /* 0x0000001704006986 */ /* 0x0001e4000c101506 */
[C---:B------:R-:W-:Y:S02]  /*ff50*/  IMAD.WIDE R14, R21.reuse, 0x2, R14 ;  /* 0x00000002150e7825 */ /* 0x040fe400078e020e */
[----:B------:R0:W-:Y:S02]  /*ff60*/  @P2 STG.E.U16 desc[UR6][R8.64], R6 ;  /* 0x0000000608002986 */ /* 0x0001e4000c101506 */
[----:B------:R-:W-:-:S02]  /*ff70*/  IMAD.WIDE R18, R21, 0x2, R18 ;  /* 0x0000000215127825 */ /* 0x000fc400078e0212 */
[----:B------:R0:W-:Y:S04]  /*ff80*/  @P5 STG.E.U16 desc[UR6][R16.64], R7 ;  /* 0x0000000710005986 */ /* 0x0001e8000c101506 */
[----:B------:R0:W-:Y:S04]  /*ff90*/  @P3 STG.E.U16 desc[UR6][R12.64], R10 ;  /* 0x0000000a0c003986 */ /* 0x0001e8000c101506 */
[----:B------:R0:W-:Y:S01]  /*ffa0*/  @P1 STG.E.U16 desc[UR6][R14.64], R11 ;  /* 0x0000000b0e001986 */ /* 0x0001e2000c101506 */
[----:B------:R-:W-:Y:S05]  /*ffb0*/  @!P0 EXIT ;  /* 0x000000000000894d */ /* 0x000fea0003800000 */
[----:B0-----:R-:W-:-:S05]  /*ffc0*/  PRMT R9, R11, 0x7632, R9 ;  /* 0x000076320b097816 */ /* 0x001fca0000000009 */
[----:B------:R-:W-:Y:S01]  /*ffd0*/  STG.E.U16 desc[UR6][R18.64], R9 ;  /* 0x0000000912007986 */ /* 0x000fe2000c101506 */
[----:B------:R-:W-:Y:S05]  /*ffe0*/  EXIT ;  /* 0x000000000000794d */ /* 0x000fea0003800000 */
.L_x_2:
[----:B------:R-:W-:-:S00]  /*fff0*/  BRA `(.L_x_2) ;  /* 0xfffffffc00fc7947 */ /* 0x000fc0000383ffff */
[----:B------:R-:W-:-:S00]  /*10000*/  NOP ;  /* 0x0000000000007918 */ /* 0x000fc00000000000 */
[----:B------:R-:W-:-:S00]  /*10010*/  NOP ;  /* 0x0000000000007918 */ /* 0x000fc00000000000 */
[----:B------:R-:W-:-:S00]  /*10020*/  NOP ;  /* 0x0000000000007918 */ /* 0x000fc00000000000 */
[----:B------:R-:W-:-:S00]  /*10030*/  NOP ;  /* 0x0000000000007918 */ /* 0x000fc00000000000 */
[----:B------:R-:W-:-:S00]  /*10040*/  NOP ;  /* 0x0000000000007918 */ /* 0x000fc00000000000 */
[----:B------:R-:W-:-:S00]  /*10050*/  NOP ;  /* 0x0000000000007918 */ /* 0x000fc00000000000 */
[----:B------:R-:W-:-:S00]  /*10060*/  NOP ;  /* 0x0000000000007918 */ /* 0x000fc00000000000 */
[----:B------:R-:W-:-:S00]  /*10070*/  NOP ;  /* 0x0000000000007918 */ /* 0x000fc00000000000 */
.L_x_3:


//--------------------- .nv.shared.matmul_kernel  --------------------------
	.section	.nv.shared.matmul_kernel,"aw",@nobits
	.sectionflags	@""
	.align	16
	.zero		1024


//--------------------- .nv.shared.reserved.0     --------------------------
	.section	.nv.shared.reserved.0,"aw",@nobits
	.weak		__nv_reservedSMEM_offset_0_alias
	.size		__nv_reservedSMEM_offset_0_alias, 0, 0
	.other		__nv_reservedSMEM_offset_0_alias,@"STO_CUDA_RESERVED_SHARED STV_DEFAULT"
__nv_reservedSMEM_offset_0_alias:
	.zero		0


//--------------------- .nv.constant0.matmul_kernel --------------------------
	.section	.nv.constant0.matmul_kernel,"a",@progbits
	.sectionflags	@""
	.align	4
.nv.constant0.matmul_kernel:
	.zero		608


//--------------------- SYMBOLS --------------------------

	.type		.nv.reservedSmem.offset0,@object
	.size		.nv.reservedSmem.offset0,0x4
